	.target	sm_100a

	.elftype	@"ET_EXEC"


//--------------------- .note.nv.tkinfo           --------------------------
	.section	.note.nv.tkinfo,"",@"SHT_NOTE"
	.sectionflags	@"SHF_NOTE_NV_TKINFO"
	.tkinfo
        /*0018*/ 	.word	0x00000002
        /*0030*/ 	.string	""
        /*0030*/ 	.string	"ptxas"
        /*0030*/ 	.string	"Cuda compilation tools, release 13.0, V13.0.88"
        /*0030*/ 	.string	"Build cuda_13.0.r13.0/compiler.36424714_0"
        /*0030*/ 	.string	"-arch sm_100a -m 64 "



//--------------------- .note.nv.cuinfo           --------------------------
	.section	.note.nv.cuinfo,"",@"SHT_NOTE"
	.sectionflags	@"SHF_NOTE_NV_CUINFO"
        /*0018*/ 	.short	0x0002
        /*001a*/ 	.short	0x0064
        /*001c*/ 	.short	0x0082
	.zero		2


//--------------------- .nv.info                  --------------------------
	.section	.nv.info,"",@"SHT_CUDA_INFO"
	.align	4


	//----- nvinfo : EIATTR_REGCOUNT
	.align		4
        /*0000*/ 	.byte	0x04, 0x2f
        /*0002*/ 	.short	(.L_19 - .L_18)
	.align		4
.L_18:
        /*0004*/ 	.word	index@(_ZN7cutlass13device_kernelINS_4gemm6kernel13GemmUniversalIN4cute5tupleIJiiiiEEENS1_10collective13CollectiveMmaINS1_35MainloopSm100TmaUmmaWarpSpecializedILi12ELi2ELi4ENS5_IJNS4_1CILi1EEESB_SB_EEEEENS5_IJNSA_ILi128EEESE_NSA_ILi32EEEEEENS_10bfloat16_tENS5_IJlSB_lEEESH_SI_NS4_8TiledMMAINS4_8MMA_AtomIJNS4_20SM100_MMA_F16BF16_SSISH_SH_fLi128ELi128ELNS4_4UMMA5MajorE0ELSN_0ELNSM_7ScaleInE0ELSO_0EEEEEENS4_6LayoutISC_NS5_IJNSA_ILi0EEESS_SS_EEEEENS5_IJNS4_10UnderscoreESV_SV_EEEEENS4_13SM90_TMA_LOADENS4_14ComposedLayoutINS4_7SwizzleILi2ELi4ELi3EEENS4_18smem_ptr_flag_bitsILi16EEENSR_INS5_IJNSA_ILi8EEESF_EEENS5_IJSF_SB_EEEEEEEvNS4_8identityESY_S18_vS19_EENS_8epilogue10collective18CollectiveEpilogueINS1B_23Sm100TmaWarpSpecializedILi4ELi2ELi32ELb1ELb0EEEJSG_NS5_IJNSR_ISE_SB_EENSR_ISF_SB_EEEEESH_SI_SH_SI_NS1B_6fusion15FusionCallbacksIS1F_NS1J_17LinearCombinationISH_fSH_fLNS_15FloatRoundStyleE2EEESG_S1I_JEEENS4_5SM1004TMEM4LOAD26SM100_TMEM_LOAD_32dp32b32xESY_S18_NS4_39AutoVectorizingCopyWithAssumedAlignmentILi128EEENS4_14SM90_TMA_STOREES18_S1U_S1U_EEEvvEEEEvNT_6ParamsE)
        /*0008*/ 	.word	0x0000006e


	//----- nvinfo : EIATTR_FRAME_SIZE
	.align		4
.L_19:
        /*000c*/ 	.byte	0x04, 0x11
        /*000e*/ 	.short	(.L_21 - .L_20)
	.align		4
.L_20:
        /*0010*/ 	.word	index@($__internal_2_$__cuda_sm10x_tcgen05_guardrail_trap_unallocated_columns_being_dealloced)
        /*0014*/ 	.word	0x00000000


	//----- nvinfo : EIATTR_FRAME_SIZE
	.align		4
.L_21:
        /*0018*/ 	.byte	0x04, 0x11
        /*001a*/ 	.short	(.L_23 - .L_22)
	.align		4
.L_22:
        /*001c*/ 	.word	index@($__internal_1_$__cuda_sm10x_tcgen05_guardrail_trap_phase_invalid_during_alloc)
        /*0020*/ 	.word	0x00000000


	//----- nvinfo : EIATTR_FRAME_SIZE
	.align		4
.L_23:
        /*0024*/ 	.byte	0x04, 0x11
        /*0026*/ 	.short	(.L_25 - .L_24)
	.align		4
.L_24:
        /*0028*/ 	.word	index@($__internal_0_$__cuda_sm10x_tcgen05_guardrail_trap_col_being_dealloced_not_returned_by_alloc)
        /*002c*/ 	.word	0x00000000


	//----- nvinfo : EIATTR_FRAME_SIZE
	.align		4
.L_25:
        /*0030*/ 	.byte	0x04, 0x11
        /*0032*/ 	.short	(.L_27 - .L_26)
	.align		4
.L_26:
        /*0034*/ 	.word	index@(_ZN7cutlass13device_kernelINS_4gemm6kernel13GemmUniversalIN4cute5tupleIJiiiiEEENS1_10collective13CollectiveMmaINS1_35MainloopSm100TmaUmmaWarpSpecializedILi12ELi2ELi4ENS5_IJNS4_1CILi1EEESB_SB_EEEEENS5_IJNSA_ILi128EEESE_NSA_ILi32EEEEEENS_10bfloat16_tENS5_IJlSB_lEEESH_SI_NS4_8TiledMMAINS4_8MMA_AtomIJNS4_20SM100_MMA_F16BF16_SSISH_SH_fLi128ELi128ELNS4_4UMMA5MajorE0ELSN_0ELNSM_7ScaleInE0ELSO_0EEEEEENS4_6LayoutISC_NS5_IJNSA_ILi0EEESS_SS_EEEEENS5_IJNS4_10UnderscoreESV_SV_EEEEENS4_13SM90_TMA_LOADENS4_14ComposedLayoutINS4_7SwizzleILi2ELi4ELi3EEENS4_18smem_ptr_flag_bitsILi16EEENSR_INS5_IJNSA_ILi8EEESF_EEENS5_IJSF_SB_EEEEEEEvNS4_8identityESY_S18_vS19_EENS_8epilogue10collective18CollectiveEpilogueINS1B_23Sm100TmaWarpSpecializedILi4ELi2ELi32ELb1ELb0EEEJSG_NS5_IJNSR_ISE_SB_EENSR_ISF_SB_EEEEESH_SI_SH_SI_NS1B_6fusion15FusionCallbacksIS1F_NS1J_17LinearCombinationISH_fSH_fLNS_15FloatRoundStyleE2EEESG_S1I_JEEENS4_5SM1004TMEM4LOAD26SM100_TMEM_LOAD_32dp32b32xESY_S18_NS4_39AutoVectorizingCopyWithAssumedAlignmentILi128EEENS4_14SM90_TMA_STOREES18_S1U_S1U_EEEvvEEEEvNT_6ParamsE)
        /*0038*/ 	.word	0x00000000


	//----- nvinfo : EIATTR_MIN_STACK_SIZE
	.align		4
.L_27:
        /*003c*/ 	.byte	0x04, 0x12
        /*003e*/ 	.short	(.L_29 - .L_28)
	.align		4
.L_28:
        /*0040*/ 	.word	index@(_ZN7cutlass13device_kernelINS_4gemm6kernel13GemmUniversalIN4cute5tupleIJiiiiEEENS1_10collective13CollectiveMmaINS1_35MainloopSm100TmaUmmaWarpSpecializedILi12ELi2ELi4ENS5_IJNS4_1CILi1EEESB_SB_EEEEENS5_IJNSA_ILi128EEESE_NSA_ILi32EEEEEENS_10bfloat16_tENS5_IJlSB_lEEESH_SI_NS4_8TiledMMAINS4_8MMA_AtomIJNS4_20SM100_MMA_F16BF16_SSISH_SH_fLi128ELi128ELNS4_4UMMA5MajorE0ELSN_0ELNSM_7ScaleInE0ELSO_0EEEEEENS4_6LayoutISC_NS5_IJNSA_ILi0EEESS_SS_EEEEENS5_IJNS4_10UnderscoreESV_SV_EEEEENS4_13SM90_TMA_LOADENS4_14ComposedLayoutINS4_7SwizzleILi2ELi4ELi3EEENS4_18smem_ptr_flag_bitsILi16EEENSR_INS5_IJNSA_ILi8EEESF_EEENS5_IJSF_SB_EEEEEEEvNS4_8identityESY_S18_vS19_EENS_8epilogue10collective18CollectiveEpilogueINS1B_23Sm100TmaWarpSpecializedILi4ELi2ELi32ELb1ELb0EEEJSG_NS5_IJNSR_ISE_SB_EENSR_ISF_SB_EEEEESH_SI_SH_SI_NS1B_6fusion15FusionCallbacksIS1F_NS1J_17LinearCombinationISH_fSH_fLNS_15FloatRoundStyleE2EEESG_S1I_JEEENS4_5SM1004TMEM4LOAD26SM100_TMEM_LOAD_32dp32b32xESY_S18_NS4_39AutoVectorizingCopyWithAssumedAlignmentILi128EEENS4_14SM90_TMA_STOREES18_S1U_S1U_EEEvvEEEEvNT_6ParamsE)
        /*0044*/ 	.word	0x00000000
.L_29:


//--------------------- .nv.compat                --------------------------
	.section	.nv.compat,"",@"SHT_CUDA_COMPAT_INFO"
	.align	4
        /*0000*/ 	.byte	0x02, 0x09, 0x01, 0x00, 0x02, 0x02, 0x02, 0x00, 0x02, 0x05, 0x05, 0x00, 0x03, 0x07, 0x01, 0x01
        /*0010*/ 	.byte	0x02, 0x03, 0x01, 0x00, 0x02, 0x06, 0x01, 0x00, 0x04, 0x0b, 0x08, 0x00, 0x09, 0x00, 0x00, 0x00
        /*0020*/ 	.byte	0x00, 0x00, 0x00, 0x00


//--------------------- .nv.info._ZN7cutlass13device_kernelINS_4gemm6kernel13GemmUniversalIN4cute5tupleIJiiiiEEENS1_10collective13CollectiveMmaINS1_35MainloopSm100TmaUmmaWarpSpecializedILi12ELi2ELi4ENS5_IJNS4_1CILi1EEESB_SB_EEEEENS5_IJNSA_ILi128EEESE_NSA_ILi32EEEEEENS_10bfloat16_tENS5_IJlSB_lEEESH_SI_NS4_8TiledMMAINS4_8MMA_AtomIJNS4_20SM100_MMA_F16BF16_SSISH_SH_fLi128ELi128ELNS4_4UMMA5MajorE0ELSN_0ELNSM_7ScaleInE0ELSO_0EEEEEENS4_6LayoutISC_NS5_IJNSA_ILi0EEESS_SS_EEEEENS5_IJNS4_10UnderscoreESV_SV_EEEEENS4_13SM90_TMA_LOADENS4_14ComposedLayoutINS4_7SwizzleILi2ELi4ELi3EEENS4_18smem_ptr_flag_bitsILi16EEENSR_INS5_IJNSA_ILi8EEESF_EEENS5_IJSF_SB_EEEEEEEvNS4_8identityESY_S18_vS19_EENS_8epilogue10collective18CollectiveEpilogueINS1B_23Sm100TmaWarpSpecializedILi4ELi2ELi32ELb1ELb0EEEJSG_NS5_IJNSR_ISE_SB_EENSR_ISF_SB_EEEEESH_SI_SH_SI_NS1B_6fusion15FusionCallbacksIS1F_NS1J_17LinearCombinationISH_fSH_fLNS_15FloatRoundStyleE2EEESG_S1I_JEEENS4_5SM1004TMEM4LOAD26SM100_TMEM_LOAD_32dp32b32xESY_S18_NS4_39AutoVectorizingCopyWithAssumedAlignmentILi128EEENS4_14SM90_TMA_STOREES18_S1U_S1U_EEEvvEEEEvNT_6ParamsE --------------------------
	.section	.nv.info._ZN7cutlass13device_kernelINS_4gemm6kernel13GemmUniversalIN4cute5tupleIJiiiiEEENS1_10collective13CollectiveMmaINS1_35MainloopSm100TmaUmmaWarpSpecializedILi12ELi2ELi4ENS5_IJNS4_1CILi1EEESB_SB_EEEEENS5_IJNSA_ILi128EEESE_NSA_ILi32EEEEEENS_10bfloat16_tENS5_IJlSB_lEEESH_SI_NS4_8TiledMMAINS4_8MMA_AtomIJNS4_20SM100_MMA_F16BF16_SSISH_SH_fLi128ELi128ELNS4_4UMMA5MajorE0ELSN_0ELNSM_7ScaleInE0ELSO_0EEEEEENS4_6LayoutISC_NS5_IJNSA_ILi0EEESS_SS_EEEEENS5_IJNS4_10UnderscoreESV_SV_EEEEENS4_13SM90_TMA_LOADENS4_14ComposedLayoutINS4_7SwizzleILi2ELi4ELi3EEENS4_18smem_ptr_flag_bitsILi16EEENSR_INS5_IJNSA_ILi8EEESF_EEENS5_IJSF_SB_EEEEEEEvNS4_8identityESY_S18_vS19_EENS_8epilogue10collective18CollectiveEpilogueINS1B_23Sm100TmaWarpSpecializedILi4ELi2ELi32ELb1ELb0EEEJSG_NS5_IJNSR_ISE_SB_EENSR_ISF_SB_EEEEESH_SI_SH_SI_NS1B_6fusion15FusionCallbacksIS1F_NS1J_17LinearCombinationISH_fSH_fLNS_15FloatRoundStyleE2EEESG_S1I_JEEENS4_5SM1004TMEM4LOAD26SM100_TMEM_LOAD_32dp32b32xESY_S18_NS4_39AutoVectorizingCopyWithAssumedAlignmentILi128EEENS4_14SM90_TMA_STOREES18_S1U_S1U_EEEvvEEEEvNT_6ParamsE,"",@"SHT_CUDA_INFO"
	.sectionflags	@""
	.align	4


	//----- nvinfo : EIATTR_CUDA_API_VERSION
	.align		4
        /*0000*/ 	.byte	0x04, 0x37
        /*0002*/ 	.short	(.L_31 - .L_30)
.L_30:
        /*0004*/ 	.word	0x00000082


	//----- nvinfo : EIATTR_KPARAM_INFO
	.align		4
.L_31:
        /*0008*/ 	.byte	0x04, 0x17
        /*000a*/ 	.short	(.L_33 - .L_32)
.L_32:
        /*000c*/ 	.word	0x00000000
        /*0010*/ 	.short	0x0000
        /*0012*/ 	.short	0x0000
        /*0014*/ 	.byte	0x00, 0xf0, 0x01, 0x20


	//----- nvinfo : EIATTR_AT_ENTRY_FRAGMENTS
	.align		4
.L_33:
        /*0018*/ 	.byte	0x04, 0x4f
        /*001a*/ 	.short	(.L_35 - .L_34)


	//   ....[0]....
.L_34:
        /*001c*/ 	.word	0x00000006


	//----- nvinfo : EIATTR_RESERVED_SMEM_USED
	.align		4
.L_35:
        /*0020*/ 	.byte	0x01, 0x41
	.zero		2


	//----- nvinfo : EIATTR_SPARSE_MMA_MASK
	.align		4
        /*0024*/ 	.byte	0x03, 0x50
        /*0026*/ 	.short	0x0000


	//----- nvinfo : EIATTR_TCGEN05_1CTA_USED
	.align		4
        /*0028*/ 	.byte	0x01, 0x51
	.zero		2


	//----- nvinfo : EIATTR_MAXREG_COUNT
	.align		4
        /*002c*/ 	.byte	0x03, 0x1b
        /*002e*/ 	.short	0x00ff


	//----- nvinfo : EIATTR_NUM_BARRIERS
	.align		4
        /*0030*/ 	.byte	0x02, 0x4c
        /*0032*/ 	.byte	0x07
	.zero		1


	//----- nvinfo : EIATTR_EXTERNS
	.align		4
        /*0034*/ 	.byte	0x04, 0x0f
        /*0036*/ 	.short	(.L_37 - .L_36)


	//   ....[0]....
	.align		4
.L_36:
        /*0038*/ 	.word	index@(__assertfail)


	//----- nvinfo : EIATTR_MERCURY_ISA_VERSION
	.align		4
.L_37:
        /*003c*/ 	.byte	0x03, 0x5f
        /*003e*/ 	.short	0x0101


	//----- nvinfo : EIATTR_INT_WARP_WIDE_INSTR_OFFSETS
	.align		4
        /*0040*/ 	.byte	0x04, 0x31
        /*0042*/ 	.short	(.L_39 - .L_38)


	//   ....[0]....
.L_38:
        /*0044*/ 	.word	0x00001ef0


	//   ....[1]....
        /*0048*/ 	.word	0x00003cd0


	//   ....[2]....
        /*004c*/ 	.word	0x00003d00


	//   ....[3]....
        /*0050*/ 	.word	0x00003d50


	//   ....[4]....
        /*0054*/ 	.word	0x00004670


	//   ....[5]....
        /*0058*/ 	.word	0x000046d0


	//   ....[6]....
        /*005c*/ 	.word	0x000047b0


	//   ....[7]....
        /*0060*/ 	.word	0x00004820


	//   ....[8]....
        /*0064*/ 	.word	0x00004930


	//   ....[9]....
        /*0068*/ 	.word	0x000049c0


	//   ....[10]....
        /*006c*/ 	.word	0x00004b90


	//   ....[11]....
        /*0070*/ 	.word	0x00004cf0


	//----- nvinfo : EIATTR_COOP_GROUP_MASK_REGIDS
	.align		4
.L_39:
        /*0074*/ 	.byte	0x04, 0x29
        /*0076*/ 	.short	(.L_41 - .L_40)


	//   ....[0]....
.L_40:
        /*0078*/ 	.word	0xffffffff


	//   ....[1]....
        /*007c*/ 	.word	0xffffffff


	//   ....[2]....
        /*0080*/ 	.word	0xffffffff


	//   ....[3]....
        /*0084*/ 	.word	0xffffffff


	//   ....[4]....
        /*0088*/ 	.word	0xffffffff


	//   ....[5]....
        /*008c*/ 	.word	0xffffffff


	//   ....[6]....
        /*0090*/ 	.word	0xffffffff


	//   ....[7]....
        /*0094*/ 	.word	0xffffffff


	//   ....[8]....
        /*0098*/ 	.word	0xffffffff


	//   ....[9]....
        /*009c*/ 	.word	0xffffffff


	//   ....[10]....
        /*00a0*/ 	.word	0xffffffff


	//   ....[11]....
        /*00a4*/ 	.word	0xffffffff


	//   ....[12]....
        /*00a8*/ 	.word	0xffffffff


	//----- nvinfo : EIATTR_COOP_GROUP_INSTR_OFFSETS
	.align		4
.L_41:
        /*00ac*/ 	.byte	0x04, 0x28
        /*00ae*/ 	.short	(.L_43 - .L_42)


	//   ....[0]....
.L_42:
        /*00b0*/ 	.word	0x00000090


	//   ....[1]....
        /*00b4*/ 	.word	0x000004d0


	//   ....[2]....
        /*00b8*/ 	.word	0x00000770


	//   ....[3]....
        /*00bc*/ 	.word	0x00000910


	//   ....[4]....
        /*00c0*/ 	.word	0x00000a10


	//   ....[5]....
        /*00c4*/ 	.word	0x00000b80


	//   ....[6]....
        /*00c8*/ 	.word	0x00000d20


	//   ....[7]....
        /*00cc*/ 	.word	0x00001dd0


	//   ....[8]....
        /*00d0*/ 	.word	0x00003030


	//   ....[9]....
        /*00d4*/ 	.word	0x00003240


	//   ....[10]....
        /*00d8*/ 	.word	0x00003270


	//   ....[11]....
        /*00dc*/ 	.word	0x00003bc0


	//   ....[12]....
        /*00e0*/ 	.word	0x00003df0


	//----- nvinfo : EIATTR_VRC_CTA_INIT_COUNT
	.align		4
.L_43:
        /*00e4*/ 	.byte	0x02, 0x4a
        /*00e6*/ 	.byte	0x80
	.zero		1


	//----- nvinfo : EIATTR_SYSCALL_OFFSETS
	.align		4
        /*00e8*/ 	.byte	0x04, 0x46
        /*00ea*/ 	.short	(.L_45 - .L_44)


	//   ....[0]....
.L_44:
        /*00ec*/ 	.word	0x00005770


	//   ....[1]....
        /*00f0*/ 	.word	0x00005860


	//   ....[2]....
        /*00f4*/ 	.word	0x00005fd0


	//   ....[3]....
        /*00f8*/ 	.word	0x00006c50


	//   ....[4]....
        /*00fc*/ 	.word	0x000078a0


	//   ....[5]....
        /*0100*/ 	.word	0x000084f0


	//----- nvinfo : EIATTR_MBARRIER_INSTR_OFFSETS
	.align		4
.L_45:
        /*0104*/ 	.byte	0x04, 0x39
        /*0106*/ 	.short	(.L_47 - .L_46)


	//   ....[0]....
.L_46:
        /*0108*/ 	.word	0x000005d0
        /*010c*/ 	.word	0x000000ff
        /*0110*/ 	.word	0x00000000
        /*0114*/ 	.short	0x0100
        /*0116*/ 	.byte	0x05
	.zero		1


	//   ....[1]....
        /*0118*/ 	.word	0x000005e0
        /*011c*/ 	.word	0x000000ff
        /*0120*/ 	.word	0x00000060
        /*0124*/ 	.short	0x0100
        /*0126*/ 	.byte	0x05
	.zero		1


	//   ....[2]....
        /*0128*/ 	.word	0x000005f0
        /*012c*/ 	.word	0x000000ff
        /*0130*/ 	.word	0x00000008
        /*0134*/ 	.short	0x0100
        /*0136*/ 	.byte	0x05
	.zero		1


	//   ....[3]....
        /*0138*/ 	.word	0x00000600
        /*013c*/ 	.word	0x000000ff
        /*0140*/ 	.word	0x00000068
        /*0144*/ 	.short	0x0100
        /*0146*/ 	.byte	0x05
	.zero		1


	//   ....[4]....
        /*0148*/ 	.word	0x00000610
        /*014c*/ 	.word	0x000000ff
        /*0150*/ 	.word	0x00000010
        /*0154*/ 	.short	0x0100
        /*0156*/ 	.byte	0x05
	.zero		1


	//   ....[5]....
        /*0158*/ 	.word	0x00000620
        /*015c*/ 	.word	0x000000ff
        /*0160*/ 	.word	0x00000070
        /*0164*/ 	.short	0x0100
        /*0166*/ 	.byte	0x05
	.zero		1


	//   ....[6]....
        /*0168*/ 	.word	0x00000630
        /*016c*/ 	.word	0x000000ff
        /*0170*/ 	.word	0x00000018
        /*0174*/ 	.short	0x0100
        /*0176*/ 	.byte	0x05
	.zero		1


	//   ....[7]....
        /*0178*/ 	.word	0x00000640
        /*017c*/ 	.word	0x000000ff
        /*0180*/ 	.word	0x00000078
        /*0184*/ 	.short	0x0100
        /*0186*/ 	.byte	0x05
	.zero		1


	//   ....[8]....
        /*0188*/ 	.word	0x00000650
        /*018c*/ 	.word	0x000000ff
        /*0190*/ 	.word	0x00000020
        /*0194*/ 	.short	0x0100
        /*0196*/ 	.byte	0x05
	.zero		1


	//   ....[9]....
        /*0198*/ 	.word	0x00000660
        /*019c*/ 	.word	0x000000ff
        /*01a0*/ 	.word	0x00000080
        /*01a4*/ 	.short	0x0100
        /*01a6*/ 	.byte	0x05
	.zero		1


	//   ....[10]....
        /*01a8*/ 	.word	0x00000670
        /*01ac*/ 	.word	0x000000ff
        /*01b0*/ 	.word	0x00000028
        /*01b4*/ 	.short	0x0100
        /*01b6*/ 	.byte	0x05
	.zero		1


	//   ....[11]....
        /*01b8*/ 	.word	0x00000680
        /*01bc*/ 	.word	0x000000ff
        /*01c0*/ 	.word	0x00000088
        /*01c4*/ 	.short	0x0100
        /*01c6*/ 	.byte	0x05
	.zero		1


	//   ....[12]....
        /*01c8*/ 	.word	0x00000690
        /*01cc*/ 	.word	0x000000ff
        /*01d0*/ 	.word	0x00000030
        /*01d4*/ 	.short	0x0100
        /*01d6*/ 	.byte	0x05
	.zero		1


	//   ....[13]....
        /*01d8*/ 	.word	0x000006a0
        /*01dc*/ 	.word	0x000000ff
        /*01e0*/ 	.word	0x00000090
        /*01e4*/ 	.short	0x0100
        /*01e6*/ 	.byte	0x05
	.zero		1


	//   ....[14]....
        /*01e8*/ 	.word	0x000006b0
        /*01ec*/ 	.word	0x000000ff
        /*01f0*/ 	.word	0x00000038
        /*01f4*/ 	.short	0x0100
        /*01f6*/ 	.byte	0x05
	.zero		1


	//   ....[15]....
        /*01f8*/ 	.word	0x000006c0
        /*01fc*/ 	.word	0x000000ff
        /*0200*/ 	.word	0x00000098
        /*0204*/ 	.short	0x0100
        /*0206*/ 	.byte	0x05
	.zero		1


	//   ....[16]....
        /*0208*/ 	.word	0x000006d0
        /*020c*/ 	.word	0x000000ff
        /*0210*/ 	.word	0x00000040
        /*0214*/ 	.short	0x0100
        /*0216*/ 	.byte	0x05
	.zero		1


	//   ....[17]....
        /*0218*/ 	.word	0x000006e0
        /*021c*/ 	.word	0x000000ff
        /*0220*/ 	.word	0x000000a0
        /*0224*/ 	.short	0x0100
        /*0226*/ 	.byte	0x05
	.zero		1


	//   ....[18]....
        /*0228*/ 	.word	0x000006f0
        /*022c*/ 	.word	0x000000ff
        /*0230*/ 	.word	0x00000048
        /*0234*/ 	.short	0x0100
        /*0236*/ 	.byte	0x05
	.zero		1


	//   ....[19]....
        /*0238*/ 	.word	0x00000700
        /*023c*/ 	.word	0x000000ff
        /*0240*/ 	.word	0x000000a8
        /*0244*/ 	.short	0x0100
        /*0246*/ 	.byte	0x05
	.zero		1


	//   ....[20]....
        /*0248*/ 	.word	0x00000710
        /*024c*/ 	.word	0x000000ff
        /*0250*/ 	.word	0x00000050
        /*0254*/ 	.short	0x0100
        /*0256*/ 	.byte	0x05
	.zero		1


	//   ....[21]....
        /*0258*/ 	.word	0x00000720
        /*025c*/ 	.word	0x000000ff
        /*0260*/ 	.word	0x000000b0
        /*0264*/ 	.short	0x0100
        /*0266*/ 	.byte	0x05
	.zero		1


	//   ....[22]....
        /*0268*/ 	.word	0x00000730
        /*026c*/ 	.word	0x000000ff
        /*0270*/ 	.word	0x00000058
        /*0274*/ 	.short	0x0100
        /*0276*/ 	.byte	0x05
	.zero		1


	//   ....[23]....
        /*0278*/ 	.word	0x00000740
        /*027c*/ 	.word	0x000000ff
        /*0280*/ 	.word	0x000000b8
        /*0284*/ 	.short	0x0100
        /*0286*/ 	.byte	0x05
	.zero		1


	//   ....[24]....
        /*0288*/ 	.word	0x00000880
        /*028c*/ 	.word	0x000000ff
        /*0290*/ 	.word	0x000000c0
        /*0294*/ 	.short	0x0100
        /*0296*/ 	.byte	0x07
	.zero		1


	//   ....[25]....
        /*0298*/ 	.word	0x00000890
        /*029c*/ 	.word	0x000000ff
        /*02a0*/ 	.word	0x000000e0
        /*02a4*/ 	.short	0x0100
        /*02a6*/ 	.byte	0x07
	.zero		1


	//   ....[26]....
        /*02a8*/ 	.word	0x000008a0
        /*02ac*/ 	.word	0x000000ff
        /*02b0*/ 	.word	0x000000c8
        /*02b4*/ 	.short	0x0100
        /*02b6*/ 	.byte	0x07
	.zero		1


	//   ....[27]....
        /*02b8*/ 	.word	0x000008b0
        /*02bc*/ 	.word	0x000000ff
        /*02c0*/ 	.word	0x000000e8
        /*02c4*/ 	.short	0x0100
        /*02c6*/ 	.byte	0x07
	.zero		1


	//   ....[28]....
        /*02c8*/ 	.word	0x000008c0
        /*02cc*/ 	.word	0x000000ff
        /*02d0*/ 	.word	0x000000d0
        /*02d4*/ 	.short	0x0100
        /*02d6*/ 	.byte	0x07
	.zero		1


	//   ....[29]....
        /*02d8*/ 	.word	0x000008d0
        /*02dc*/ 	.word	0x000000ff
        /*02e0*/ 	.word	0x000000f0
        /*02e4*/ 	.short	0x0100
        /*02e6*/ 	.byte	0x07
	.zero		1


	//   ....[30]....
        /*02e8*/ 	.word	0x000008e0
        /*02ec*/ 	.word	0x000000ff
        /*02f0*/ 	.word	0x000000d8
        /*02f4*/ 	.short	0x0100
        /*02f6*/ 	.byte	0x07
	.zero		1


	//   ....[31]....
        /*02f8*/ 	.word	0x000008f0
        /*02fc*/ 	.word	0x000000ff
        /*0300*/ 	.word	0x000000f8
        /*0304*/ 	.short	0x0100
        /*0306*/ 	.byte	0x07
	.zero		1


	//   ....[32]....
        /*0308*/ 	.word	0x000009e0
        /*030c*/ 	.word	0x000000ff
        /*0310*/ 	.word	0x00000100
        /*0314*/ 	.short	0x0100
        /*0316*/ 	.byte	0x05
	.zero		1


	//   ....[33]....
        /*0318*/ 	.word	0x000009f0
        /*031c*/ 	.word	0x000000ff
        /*0320*/ 	.word	0x00000108
        /*0324*/ 	.short	0x0100
        /*0326*/ 	.byte	0x05
	.zero		1


	//   ....[34]....
        /*0328*/ 	.word	0x00000b30
        /*032c*/ 	.word	0x000000ff
        /*0330*/ 	.word	0x00000110
        /*0334*/ 	.short	0x0100
        /*0336*/ 	.byte	0x05
	.zero		1


	//   ....[35]....
        /*0338*/ 	.word	0x00000b40
        /*033c*/ 	.word	0x000000ff
        /*0340*/ 	.word	0x00000120
        /*0344*/ 	.short	0x0100
        /*0346*/ 	.byte	0x05
	.zero		1


	//   ....[36]....
        /*0348*/ 	.word	0x00000b50
        /*034c*/ 	.word	0x000000ff
        /*0350*/ 	.word	0x00000118
        /*0354*/ 	.short	0x0100
        /*0356*/ 	.byte	0x05
	.zero		1


	//   ....[37]....
        /*0358*/ 	.word	0x00000b60
        /*035c*/ 	.word	0x000000ff
        /*0360*/ 	.word	0x00000128
        /*0364*/ 	.short	0x0100
        /*0366*/ 	.byte	0x05
	.zero		1


	//   ....[38]....
        /*0368*/ 	.word	0x00000c90
        /*036c*/ 	.word	0x000000ff
        /*0370*/ 	.word	0x00000130
        /*0374*/ 	.short	0x0100
        /*0376*/ 	.byte	0x07
	.zero		1


	//   ....[39]....
        /*0378*/ 	.word	0x00000ca0
        /*037c*/ 	.word	0x000000ff
        /*0380*/ 	.word	0x00000150
        /*0384*/ 	.short	0x0100
        /*0386*/ 	.byte	0x07
	.zero		1


	//   ....[40]....
        /*0388*/ 	.word	0x00000cb0
        /*038c*/ 	.word	0x000000ff
        /*0390*/ 	.word	0x00000138
        /*0394*/ 	.short	0x0100
        /*0396*/ 	.byte	0x07
	.zero		1


	//   ....[41]....
        /*0398*/ 	.word	0x00000cc0
        /*039c*/ 	.word	0x000000ff
        /*03a0*/ 	.word	0x00000158
        /*03a4*/ 	.short	0x0100
        /*03a6*/ 	.byte	0x07
	.zero		1


	//   ....[42]....
        /*03a8*/ 	.word	0x00000cd0
        /*03ac*/ 	.word	0x000000ff
        /*03b0*/ 	.word	0x00000140
        /*03b4*/ 	.short	0x0100
        /*03b6*/ 	.byte	0x07
	.zero		1


	//   ....[43]....
        /*03b8*/ 	.word	0x00000ce0
        /*03bc*/ 	.word	0x000000ff
        /*03c0*/ 	.word	0x00000160
        /*03c4*/ 	.short	0x0100
        /*03c6*/ 	.byte	0x07
	.zero		1


	//   ....[44]....
        /*03c8*/ 	.word	0x00000cf0
        /*03cc*/ 	.word	0x000000ff
        /*03d0*/ 	.word	0x00000148
        /*03d4*/ 	.short	0x0100
        /*03d6*/ 	.byte	0x07
	.zero		1


	//   ....[45]....
        /*03d8*/ 	.word	0x00000d00
        /*03dc*/ 	.word	0x000000ff
        /*03e0*/ 	.word	0x00000168
        /*03e4*/ 	.short	0x0100
        /*03e6*/ 	.byte	0x07
	.zero		1


	//   ....[46]....
        /*03e8*/ 	.word	0x00000df0
        /*03ec*/ 	.word	0x000000ff
        /*03f0*/ 	.word	0x00000170
        /*03f4*/ 	.short	0x0100
        /*03f6*/ 	.byte	0x05
	.zero		1


	//   ....[47]....
        /*03f8*/ 	.word	0x00000e00
        /*03fc*/ 	.word	0x000000ff
        /*0400*/ 	.word	0x00000180
        /*0404*/ 	.short	0x0100
        /*0406*/ 	.byte	0x05
	.zero		1


	//   ....[48]....
        /*0408*/ 	.word	0x00000e10
        /*040c*/ 	.word	0x000000ff
        /*0410*/ 	.word	0x00000178
        /*0414*/ 	.short	0x0100
        /*0416*/ 	.byte	0x05
	.zero		1


	//   ....[49]....
        /*0418*/ 	.word	0x00000e20
        /*041c*/ 	.word	0x000000ff
        /*0420*/ 	.word	0x00000188
        /*0424*/ 	.short	0x0100
        /*0426*/ 	.byte	0x05
	.zero		1


	//   ....[50]....
        /*0428*/ 	.word	0x000016f0
        /*042c*/ 	.word	0x00000002
        /*0430*/ 	.word	0x00000180
        /*0434*/ 	.short	0x010a
        /*0436*/ 	.byte	0xff
	.zero		1


	//   ....[51]....
        /*0438*/ 	.word	0x00001720
        /*043c*/ 	.word	0x00000002
        /*0440*/ 	.word	0x00000170
        /*0444*/ 	.short	0x0101
        /*0446*/ 	.byte	0xff
	.zero		1


	//   ....[52]....
        /*0448*/ 	.word	0x000017f0
        /*044c*/ 	.word	0x000000ff
        /*0450*/ 	.word	0x00000060
        /*0454*/ 	.short	0x010a
        /*0456*/ 	.byte	0x08
	.zero		1


	//   ....[53]....
        /*0458*/ 	.word	0x00001890
        /*045c*/ 	.word	0x000000ff
        /*0460*/ 	.word	0x00000060
        /*0464*/ 	.short	0x010a
        /*0466*/ 	.byte	0x21
	.zero		1


	//   ....[54]....
        /*0468*/ 	.word	0x000019f0
        /*046c*/ 	.word	0x000000ff
        /*0470*/ 	.word	0x00000060
        /*0474*/ 	.short	0x010a
        /*0476*/ 	.byte	0x08
	.zero		1


	//   ....[55]....
        /*0478*/ 	.word	0x00001ae0
        /*047c*/ 	.word	0x000000ff
        /*0480*/ 	.word	0x00000108
        /*0484*/ 	.short	0x0101
        /*0486*/ 	.byte	0x04
	.zero		1


	//   ....[56]....
        /*0488*/ 	.word	0x00001b00
        /*048c*/ 	.word	0x000000ff
        /*0490*/ 	.word	0x00000060
        /*0494*/ 	.short	0x010a
        /*0496*/ 	.byte	0x08
	.zero		1


	//   ....[57]....
        /*0498*/ 	.word	0x00001b80
        /*049c*/ 	.word	0x000000ff
        /*04a0*/ 	.word	0x00000060
        /*04a4*/ 	.short	0x010a
        /*04a6*/ 	.byte	0x11
	.zero		1


	//   ....[58]....
        /*04a8*/ 	.word	0x00001ce0
        /*04ac*/ 	.word	0x000000ff
        /*04b0*/ 	.word	0x00000060
        /*04b4*/ 	.short	0x010a
        /*04b6*/ 	.byte	0x08
	.zero		1


	//   ....[59]....
        /*04b8*/ 	.word	0x00001e00
        /*04bc*/ 	.word	0x00000002
        /*04c0*/ 	.word	0x00000110
        /*04c4*/ 	.short	0x010a
        /*04c6*/ 	.byte	0xff
	.zero		1


	//   ....[60]....
        /*04c8*/ 	.word	0x00001ec0
        /*04cc*/ 	.word	0x00000002
        /*04d0*/ 	.word	0x00000000
        /*04d4*/ 	.short	0x0101
        /*04d6*/ 	.byte	0xff
	.zero		1


	//   ....[61]....
        /*04d8*/ 	.word	0x00002420
        /*04dc*/ 	.word	0x000000ff
        /*04e0*/ 	.word	0x00000000
        /*04e4*/ 	.short	0x010a
        /*04e6*/ 	.byte	0x05
	.zero		1


	//   ....[62]....
        /*04e8*/ 	.word	0x000024b0
        /*04ec*/ 	.word	0x000000ff
        /*04f0*/ 	.word	0x00000000
        /*04f4*/ 	.short	0x010a
        /*04f6*/ 	.byte	0x05
	.zero		1


	//   ....[63]....
        /*04f8*/ 	.word	0x00002540
        /*04fc*/ 	.word	0x000000ff
        /*0500*/ 	.word	0x00000000
        /*0504*/ 	.short	0x010a
        /*0506*/ 	.byte	0x05
	.zero		1


	//   ....[64]....
        /*0508*/ 	.word	0x000025d0
        /*050c*/ 	.word	0x000000ff
        /*0510*/ 	.word	0x00000000
        /*0514*/ 	.short	0x010a
        /*0516*/ 	.byte	0x05
	.zero		1


	//   ....[65]....
        /*0518*/ 	.word	0x00002660
        /*051c*/ 	.word	0x000000ff
        /*0520*/ 	.word	0x00000000
        /*0524*/ 	.short	0x010a
        /*0526*/ 	.byte	0x05
	.zero		1


	//   ....[66]....
        /*0528*/ 	.word	0x000026f0
        /*052c*/ 	.word	0x000000ff
        /*0530*/ 	.word	0x00000000
        /*0534*/ 	.short	0x010a
        /*0536*/ 	.byte	0x05
	.zero		1


	//   ....[67]....
        /*0538*/ 	.word	0x00002780
        /*053c*/ 	.word	0x000000ff
        /*0540*/ 	.word	0x00000000
        /*0544*/ 	.short	0x010a
        /*0546*/ 	.byte	0x05
	.zero		1


	//   ....[68]....
        /*0548*/ 	.word	0x00002810
        /*054c*/ 	.word	0x000000ff
        /*0550*/ 	.word	0x00000000
        /*0554*/ 	.short	0x010a
        /*0556*/ 	.byte	0x05
	.zero		1


	//   ....[69]....
        /*0558*/ 	.word	0x000028a0
        /*055c*/ 	.word	0x000000ff
        /*0560*/ 	.word	0x00000000
        /*0564*/ 	.short	0x010a
        /*0566*/ 	.byte	0x05
	.zero		1


	//   ....[70]....
        /*0568*/ 	.word	0x00002930
        /*056c*/ 	.word	0x000000ff
        /*0570*/ 	.word	0x00000000
        /*0574*/ 	.short	0x010a
        /*0576*/ 	.byte	0x05
	.zero		1


	//   ....[71]....
        /*0578*/ 	.word	0x000029c0
        /*057c*/ 	.word	0x000000ff
        /*0580*/ 	.word	0x00000000
        /*0584*/ 	.short	0x010a
        /*0586*/ 	.byte	0x05
	.zero		1


	//   ....[72]....
        /*0588*/ 	.word	0x00002a60
        /*058c*/ 	.word	0x00000000
        /*0590*/ 	.word	0x00000000
        /*0594*/ 	.short	0x010a
        /*0596*/ 	.byte	0xff
	.zero		1


	//   ....[73]....
        /*0598*/ 	.word	0x00002b80
        /*059c*/ 	.word	0x00000000
        /*05a0*/ 	.word	0x00000170
        /*05a4*/ 	.short	0x010a
        /*05a6*/ 	.byte	0xff
	.zero		1


	//   ....[74]....
        /*05a8*/ 	.word	0x00002bf0
        /*05ac*/ 	.word	0x00000000
        /*05b0*/ 	.word	0x00000000
        /*05b4*/ 	.short	0x0101
        /*05b6*/ 	.byte	0xff
	.zero		1


	//   ....[75]....
        /*05b8*/ 	.word	0x00002c10
        /*05bc*/ 	.word	0x000000ff
        /*05c0*/ 	.word	0x00000120
        /*05c4*/ 	.short	0x010a
        /*05c6*/ 	.byte	0x05
	.zero		1


	//   ....[76]....
        /*05c8*/ 	.word	0x00002d30
        /*05cc*/ 	.word	0x00000000
        /*05d0*/ 	.word	0x00000110
        /*05d4*/ 	.short	0x010a
        /*05d6*/ 	.byte	0xff
	.zero		1


	//   ....[77]....
        /*05d8*/ 	.word	0x00002e30
        /*05dc*/ 	.word	0x00000000
        /*05e0*/ 	.word	0x00000000
        /*05e4*/ 	.short	0x0101
        /*05e6*/ 	.byte	0xff
	.zero		1


	//   ....[78]....
        /*05e8*/ 	.word	0x00002ec0
        /*05ec*/ 	.word	0x000000ff
        /*05f0*/ 	.word	0x00000120
        /*05f4*/ 	.short	0x0106
        /*05f6*/ 	.byte	0x05
	.zero		1


	//   ....[79]....
        /*05f8*/ 	.word	0x00002ee0
        /*05fc*/ 	.word	0x000000ff
        /*0600*/ 	.word	0x00000120
        /*0604*/ 	.short	0x010a
        /*0606*/ 	.byte	0x05
	.zero		1


	//   ....[80]....
        /*0608*/ 	.word	0x00002f70
        /*060c*/ 	.word	0x000000ff
        /*0610*/ 	.word	0x00000120
        /*0614*/ 	.short	0x0106
        /*0616*/ 	.byte	0x04
	.zero		1


	//   ....[81]....
        /*0618*/ 	.word	0x00002fb0
        /*061c*/ 	.word	0x00000000
        /*0620*/ 	.word	0x00000120
        /*0624*/ 	.short	0x010a
        /*0626*/ 	.byte	0xff
	.zero		1


	//   ....[82]....
        /*0628*/ 	.word	0x000034b0
        /*062c*/ 	.word	0x00000000
        /*0630*/ 	.word	0x00000110
        /*0634*/ 	.short	0x010a
        /*0636*/ 	.byte	0xff
	.zero		1


	//   ....[83]....
        /*0638*/ 	.word	0x000035c0
        /*063c*/ 	.word	0x00000003
        /*0640*/ 	.word	0x00000000
        /*0644*/ 	.short	0x0101
        /*0646*/ 	.byte	0xff
	.zero		1


	//   ....[84]....
        /*0648*/ 	.word	0x000035d0
        /*064c*/ 	.word	0x000000ff
        /*0650*/ 	.word	0x00000000
        /*0654*/ 	.short	0x010a
        /*0656*/ 	.byte	0x04
	.zero		1


	//   ....[85]....
        /*0658*/ 	.word	0x000035f0
        /*065c*/ 	.word	0x000000ff
        /*0660*/ 	.word	0x00000150
        /*0664*/ 	.short	0x010a
        /*0666*/ 	.byte	0x08
	.zero		1


	//   ....[86]....
        /*0668*/ 	.word	0x000036c0
        /*066c*/ 	.word	0x000000ff
        /*0670*/ 	.word	0x00000000
        /*0674*/ 	.short	0x010a
        /*0676*/ 	.byte	0x07
	.zero		1


	//   ....[87]....
        /*0678*/ 	.word	0x00003800
        /*067c*/ 	.word	0x000000ff
        /*0680*/ 	.word	0x00000000
        /*0684*/ 	.short	0x010a
        /*0686*/ 	.byte	0x04
	.zero		1


	//   ....[88]....
        /*0688*/ 	.word	0x000039f0
        /*068c*/ 	.word	0x000000ff
        /*0690*/ 	.word	0x00000000
        /*0694*/ 	.short	0x010a
        /*0696*/ 	.byte	0x05
	.zero		1


	//   ....[89]....
        /*0698*/ 	.word	0x00003a80
        /*069c*/ 	.word	0x000000ff
        /*06a0*/ 	.word	0x00000000
        /*06a4*/ 	.short	0x010a
        /*06a6*/ 	.byte	0x05
	.zero		1


	//   ....[90]....
        /*06a8*/ 	.word	0x00003b10
        /*06ac*/ 	.word	0x000000ff
        /*06b0*/ 	.word	0x00000000
        /*06b4*/ 	.short	0x010a
        /*06b6*/ 	.byte	0x05
	.zero		1


	//   ....[91]....
        /*06b8*/ 	.word	0x00003ba0
        /*06bc*/ 	.word	0x000000ff
        /*06c0*/ 	.word	0x00000000
        /*06c4*/ 	.short	0x010a
        /*06c6*/ 	.byte	0x07
	.zero		1


	//   ....[92]....
        /*06c8*/ 	.word	0x00004020
        /*06cc*/ 	.word	0x00000000
        /*06d0*/ 	.word	0x00000110
        /*06d4*/ 	.short	0x010a
        /*06d6*/ 	.byte	0xff
	.zero		1


	//   ....[93]....
        /*06d8*/ 	.word	0x000040e0
        /*06dc*/ 	.word	0x00000000
        /*06e0*/ 	.word	0x00000000
        /*06e4*/ 	.short	0x0101
        /*06e6*/ 	.byte	0xff
	.zero		1


	//   ....[94]....
        /*06e8*/ 	.word	0x00004400
        /*06ec*/ 	.word	0x000000ff
        /*06f0*/ 	.word	0x00000108
        /*06f4*/ 	.short	0x010a
        /*06f6*/ 	.byte	0x07
	.zero		1


	//   ....[95]....
        /*06f8*/ 	.word	0x000045f0
        /*06fc*/ 	.word	0x000000ff
        /*0700*/ 	.word	0x000000e0
        /*0704*/ 	.short	0x010a
        /*0706*/ 	.byte	0x07
	.zero		1


	//   ....[96]....
        /*0708*/ 	.word	0x00004760
        /*070c*/ 	.word	0x000000ff
        /*0710*/ 	.word	0x000000c0
        /*0714*/ 	.short	0x010b
        /*0716*/ 	.byte	0x07
	.zero		1


	//   ....[97]....
        /*0718*/ 	.word	0x00004770
        /*071c*/ 	.word	0x000000ff
        /*0720*/ 	.word	0x00000000
        /*0724*/ 	.short	0x0101
        /*0726*/ 	.byte	0x08
	.zero		1


	//   ....[98]....
        /*0728*/ 	.word	0x00004780
        /*072c*/ 	.word	0x000000ff
        /*0730*/ 	.word	0x000000e8
        /*0734*/ 	.short	0x010a
        /*0736*/ 	.byte	0x07
	.zero		1


	//   ....[99]....
        /*0738*/ 	.word	0x000048d0
        /*073c*/ 	.word	0x000000ff
        /*0740*/ 	.word	0x000000c8
        /*0744*/ 	.short	0x010b
        /*0746*/ 	.byte	0x07
	.zero		1


	//   ....[100]....
        /*0748*/ 	.word	0x000048e0
        /*074c*/ 	.word	0x000000ff
        /*0750*/ 	.word	0x00000000
        /*0754*/ 	.short	0x0101
        /*0756*/ 	.byte	0x08
	.zero		1


	//   ....[101]....
        /*0758*/ 	.word	0x000048f0
        /*075c*/ 	.word	0x000000ff
        /*0760*/ 	.word	0x000000f0
        /*0764*/ 	.short	0x010a
        /*0766*/ 	.byte	0x07
	.zero		1


	//   ....[102]....
        /*0768*/ 	.word	0x00004a70
        /*076c*/ 	.word	0x000000ff
        /*0770*/ 	.word	0x000000d0
        /*0774*/ 	.short	0x010b
        /*0776*/ 	.byte	0x07
	.zero		1


	//   ....[103]....
        /*0778*/ 	.word	0x00004ab0
        /*077c*/ 	.word	0x000000ff
        /*0780*/ 	.word	0x00000000
        /*0784*/ 	.short	0x0101
        /*0786*/ 	.byte	0x08
	.zero		1


	//   ....[104]....
        /*0788*/ 	.word	0x00004af0
        /*078c*/ 	.word	0x000000ff
        /*0790*/ 	.word	0x000000f8
        /*0794*/ 	.short	0x010a
        /*0796*/ 	.byte	0x07
	.zero		1


	//   ....[105]....
        /*0798*/ 	.word	0x00004d30
        /*079c*/ 	.word	0x000000ff
        /*07a0*/ 	.word	0x000000d8
        /*07a4*/ 	.short	0x010b
        /*07a6*/ 	.byte	0x07
	.zero		1


	//   ....[106]....
        /*07a8*/ 	.word	0x00004d50
        /*07ac*/ 	.word	0x000000ff
        /*07b0*/ 	.word	0x00000000
        /*07b4*/ 	.short	0x0101
        /*07b6*/ 	.byte	0x0d
	.zero		1


	//   ....[107]....
        /*07b8*/ 	.word	0x00004d80
        /*07bc*/ 	.word	0x000000ff
        /*07c0*/ 	.word	0x000000e0
        /*07c4*/ 	.short	0x010a
        /*07c6*/ 	.byte	0x07
	.zero		1


	//   ....[108]....
        /*07c8*/ 	.word	0x00004da0
        /*07cc*/ 	.word	0x000000ff
        /*07d0*/ 	.word	0x000000e8
        /*07d4*/ 	.short	0x010a
        /*07d6*/ 	.byte	0x07
	.zero		1


	//   ....[109]....
        /*07d8*/ 	.word	0x00004dc0
        /*07dc*/ 	.word	0x000000ff
        /*07e0*/ 	.word	0x000000f0
        /*07e4*/ 	.short	0x010a
        /*07e6*/ 	.byte	0x07
	.zero		1


	//   ....[110]....
        /*07e8*/ 	.word	0x00004e00
        /*07ec*/ 	.word	0x00000000
        /*07f0*/ 	.word	0x000000f8
        /*07f4*/ 	.short	0x010a
        /*07f6*/ 	.byte	0xff
	.zero		1


	//   ....[111]....
        /*07f8*/ 	.word	0x00005130
        /*07fc*/ 	.word	0x00000000
        /*0800*/ 	.word	0x00000110
        /*0804*/ 	.short	0x010a
        /*0806*/ 	.byte	0xff
	.zero		1


	//   ....[112]....
        /*0808*/ 	.word	0x00005240
        /*080c*/ 	.word	0x00000000
        /*0810*/ 	.word	0x00000000
        /*0814*/ 	.short	0x0101
        /*0816*/ 	.byte	0xff
	.zero		1


	//   ....[113]....
        /*0818*/ 	.word	0x00005c90
        /*081c*/ 	.word	0x000000ff
        /*0820*/ 	.word	0x000000c0
        /*0824*/ 	.short	0x010a
        /*0826*/ 	.byte	0x30
	.zero		1


	//   ....[114]....
        /*0828*/ 	.word	0x00005cd0
        /*082c*/ 	.word	0x00000040
        /*0830*/ 	.word	0x00000130
        /*0834*/ 	.short	0x010a
        /*0836*/ 	.byte	0xff
	.zero		1


	//   ....[115]....
        /*0838*/ 	.word	0x00005dc0
        /*083c*/ 	.word	0x000000ff
        /*0840*/ 	.word	0x000000c0
        /*0844*/ 	.short	0x010a
        /*0846*/ 	.byte	0x30
	.zero		1


	//   ....[116]....
        /*0848*/ 	.word	0x00005eb0
        /*084c*/ 	.word	0x00000040
        /*0850*/ 	.word	0x00000130
        /*0854*/ 	.short	0x010a
        /*0856*/ 	.byte	0xff
	.zero		1


	//   ....[117]....
        /*0858*/ 	.word	0x00006980
        /*085c*/ 	.word	0x00000000
        /*0860*/ 	.word	0x00000000
        /*0864*/ 	.short	0x0101
        /*0866*/ 	.byte	0xff
	.zero		1


	//   ....[118]....
        /*0868*/ 	.word	0x00006990
        /*086c*/ 	.word	0x00000002
        /*0870*/ 	.word	0x000000c0
        /*0874*/ 	.short	0x010a
        /*0876*/ 	.byte	0xff
	.zero		1


	//   ....[119]....
        /*0878*/ 	.word	0x00006a70
        /*087c*/ 	.word	0x00000002
        /*0880*/ 	.word	0x000000c0
        /*0884*/ 	.short	0x010a
        /*0886*/ 	.byte	0xff
	.zero		1


	//   ....[120]....
        /*0888*/ 	.word	0x000075d0
        /*088c*/ 	.word	0x00000048
        /*0890*/ 	.word	0x00000000
        /*0894*/ 	.short	0x0101
        /*0896*/ 	.byte	0xff
	.zero		1


	//   ....[121]....
        /*0898*/ 	.word	0x000075f0
        /*089c*/ 	.word	0x00000000
        /*08a0*/ 	.word	0x000000c0
        /*08a4*/ 	.short	0x010a
        /*08a6*/ 	.byte	0xff
	.zero		1


	//   ....[122]....
        /*08a8*/ 	.word	0x000076c0
        /*08ac*/ 	.word	0x00000000
        /*08b0*/ 	.word	0x000000c0
        /*08b4*/ 	.short	0x010a
        /*08b6*/ 	.byte	0xff
	.zero		1


	//   ....[123]....
        /*08b8*/ 	.word	0x00008220
        /*08bc*/ 	.word	0x00000048
        /*08c0*/ 	.word	0x00000000
        /*08c4*/ 	.short	0x0101
        /*08c6*/ 	.byte	0xff
	.zero		1


	//   ....[124]....
        /*08c8*/ 	.word	0x00008240
        /*08cc*/ 	.word	0x00000000
        /*08d0*/ 	.word	0x000000c0
        /*08d4*/ 	.short	0x010a
        /*08d6*/ 	.byte	0xff
	.zero		1


	//   ....[125]....
        /*08d8*/ 	.word	0x00008310
        /*08dc*/ 	.word	0x00000000
        /*08e0*/ 	.word	0x000000c0
        /*08e4*/ 	.short	0x010a
        /*08e6*/ 	.byte	0xff
	.zero		1


	//   ....[126]....
        /*08e8*/ 	.word	0x00008670
        /*08ec*/ 	.word	0x000000ff
        /*08f0*/ 	.word	0x00000000
        /*08f4*/ 	.short	0x0101
        /*08f6*/ 	.byte	0x05
	.zero		1


	//   ....[127]....
        /*08f8*/ 	.word	0x00008ed0
        /*08fc*/ 	.word	0x00000000
        /*0900*/ 	.word	0x00000000
        /*0904*/ 	.short	0x0101
        /*0906*/ 	.byte	0xff
	.zero		1


	//   ....[128]....
        /*0908*/ 	.word	0x00009140
        /*090c*/ 	.word	0x000000ff
        /*0910*/ 	.word	0x00000000
        /*0914*/ 	.short	0x0101
        /*0916*/ 	.byte	0x04
	.zero		1


	//   ....[129]....
        /*0918*/ 	.word	0x00009160
        /*091c*/ 	.word	0x00000002
        /*0920*/ 	.word	0x00000180
        /*0924*/ 	.short	0x010a
        /*0926*/ 	.byte	0xff
	.zero		1


	//   ....[130]....
        /*0928*/ 	.word	0x000091c0
        /*092c*/ 	.word	0x00000002
        /*0930*/ 	.word	0x00000060
        /*0934*/ 	.short	0x010a
        /*0936*/ 	.byte	0xff
	.zero		1


	//   ....[131]....
        /*0938*/ 	.word	0x00009220
        /*093c*/ 	.word	0x00000002
        /*0940*/ 	.word	0x00000060
        /*0944*/ 	.short	0x010a
        /*0946*/ 	.byte	0xff
	.zero		1


	//   ....[132]....
        /*0948*/ 	.word	0x00009270
        /*094c*/ 	.word	0x00000002
        /*0950*/ 	.word	0x00000110
        /*0954*/ 	.short	0x010a
        /*0956*/ 	.byte	0xff
	.zero		1


	//   ....[133]....
        /*0958*/ 	.word	0x000092d0
        /*095c*/ 	.word	0x00000000
        /*0960*/ 	.word	0x00000000
        /*0964*/ 	.short	0x010a
        /*0966*/ 	.byte	0xff
	.zero		1


	//   ....[134]....
        /*0968*/ 	.word	0x00009330
        /*096c*/ 	.word	0x00000000
        /*0970*/ 	.word	0x00000000
        /*0974*/ 	.short	0x010a
        /*0976*/ 	.byte	0xff
	.zero		1


	//   ....[135]....
        /*0978*/ 	.word	0x00009390
        /*097c*/ 	.word	0x00000000
        /*0980*/ 	.word	0x00000000
        /*0984*/ 	.short	0x010a
        /*0986*/ 	.byte	0xff
	.zero		1


	//   ....[136]....
        /*0988*/ 	.word	0x000093f0
        /*098c*/ 	.word	0x00000000
        /*0990*/ 	.word	0x00000000
        /*0994*/ 	.short	0x010a
        /*0996*/ 	.byte	0xff
	.zero		1


	//   ....[137]....
        /*0998*/ 	.word	0x00009450
        /*099c*/ 	.word	0x00000000
        /*09a0*/ 	.word	0x00000000
        /*09a4*/ 	.short	0x010a
        /*09a6*/ 	.byte	0xff
	.zero		1


	//   ....[138]....
        /*09a8*/ 	.word	0x000094b0
        /*09ac*/ 	.word	0x00000000
        /*09b0*/ 	.word	0x00000000
        /*09b4*/ 	.short	0x010a
        /*09b6*/ 	.byte	0xff
	.zero		1


	//   ....[139]....
        /*09b8*/ 	.word	0x00009510
        /*09bc*/ 	.word	0x00000000
        /*09c0*/ 	.word	0x00000000
        /*09c4*/ 	.short	0x010a
        /*09c6*/ 	.byte	0xff
	.zero		1


	//   ....[140]....
        /*09c8*/ 	.word	0x00009570
        /*09cc*/ 	.word	0x00000000
        /*09d0*/ 	.word	0x00000000
        /*09d4*/ 	.short	0x010a
        /*09d6*/ 	.byte	0xff
	.zero		1


	//   ....[141]....
        /*09d8*/ 	.word	0x000095d0
        /*09dc*/ 	.word	0x00000000
        /*09e0*/ 	.word	0x00000000
        /*09e4*/ 	.short	0x010a
        /*09e6*/ 	.byte	0xff
	.zero		1


	//   ....[142]....
        /*09e8*/ 	.word	0x00009630
        /*09ec*/ 	.word	0x00000000
        /*09f0*/ 	.word	0x00000000
        /*09f4*/ 	.short	0x010a
        /*09f6*/ 	.byte	0xff
	.zero		1


	//   ....[143]....
        /*09f8*/ 	.word	0x00009690
        /*09fc*/ 	.word	0x00000000
        /*0a00*/ 	.word	0x00000000
        /*0a04*/ 	.short	0x010a
        /*0a06*/ 	.byte	0xff
	.zero		1


	//   ....[144]....
        /*0a08*/ 	.word	0x000096e0
        /*0a0c*/ 	.word	0x00000000
        /*0a10*/ 	.word	0x00000170
        /*0a14*/ 	.short	0x010a
        /*0a16*/ 	.byte	0xff
	.zero		1


	//   ....[145]....
        /*0a18*/ 	.word	0x00009740
        /*0a1c*/ 	.word	0x00000000
        /*0a20*/ 	.word	0x00000120
        /*0a24*/ 	.short	0x010a
        /*0a26*/ 	.byte	0xff
	.zero		1


	//   ....[146]....
        /*0a28*/ 	.word	0x00009790
        /*0a2c*/ 	.word	0x00000000
        /*0a30*/ 	.word	0x00000110
        /*0a34*/ 	.short	0x010a
        /*0a36*/ 	.byte	0xff
	.zero		1


	//   ....[147]....
        /*0a38*/ 	.word	0x000097f0
        /*0a3c*/ 	.word	0x00000000
        /*0a40*/ 	.word	0x00000120
        /*0a44*/ 	.short	0x010a
        /*0a46*/ 	.byte	0xff
	.zero		1


	//   ....[148]....
        /*0a48*/ 	.word	0x00009840
        /*0a4c*/ 	.word	0x00000000
        /*0a50*/ 	.word	0x00000110
        /*0a54*/ 	.short	0x010a
        /*0a56*/ 	.byte	0xff
	.zero		1


	//   ....[149]....
        /*0a58*/ 	.word	0x000098a0
        /*0a5c*/ 	.word	0x00000002
        /*0a60*/ 	.word	0x00000150
        /*0a64*/ 	.short	0x010a
        /*0a66*/ 	.byte	0xff
	.zero		1


	//   ....[150]....
        /*0a68*/ 	.word	0x00009900
        /*0a6c*/ 	.word	0x00000000
        /*0a70*/ 	.word	0x00000000
        /*0a74*/ 	.short	0x010a
        /*0a76*/ 	.byte	0xff
	.zero		1


	//   ....[151]....
        /*0a78*/ 	.word	0x00009960
        /*0a7c*/ 	.word	0x00000000
        /*0a80*/ 	.word	0x00000000
        /*0a84*/ 	.short	0x010a
        /*0a86*/ 	.byte	0xff
	.zero		1


	//   ....[152]....
        /*0a88*/ 	.word	0x000099c0
        /*0a8c*/ 	.word	0x00000000
        /*0a90*/ 	.word	0x00000000
        /*0a94*/ 	.short	0x010a
        /*0a96*/ 	.byte	0xff
	.zero		1


	//   ....[153]....
        /*0a98*/ 	.word	0x00009a20
        /*0a9c*/ 	.word	0x00000000
        /*0aa0*/ 	.word	0x00000000
        /*0aa4*/ 	.short	0x010a
        /*0aa6*/ 	.byte	0xff
	.zero		1


	//   ....[154]....
        /*0aa8*/ 	.word	0x00009a80
        /*0aac*/ 	.word	0x00000000
        /*0ab0*/ 	.word	0x00000000
        /*0ab4*/ 	.short	0x010a
        /*0ab6*/ 	.byte	0xff
	.zero		1


	//   ....[155]....
        /*0ab8*/ 	.word	0x00009ad0
        /*0abc*/ 	.word	0x00000000
        /*0ac0*/ 	.word	0x00000110
        /*0ac4*/ 	.short	0x010a
        /*0ac6*/ 	.byte	0xff
	.zero		1


	//   ....[156]....
        /*0ac8*/ 	.word	0x00009b30
        /*0acc*/ 	.word	0x00000000
        /*0ad0*/ 	.word	0x00000108
        /*0ad4*/ 	.short	0x010a
        /*0ad6*/ 	.byte	0xff
	.zero		1


	//   ....[157]....
        /*0ad8*/ 	.word	0x00009b90
        /*0adc*/ 	.word	0x00000000
        /*0ae0*/ 	.word	0x000000e0
        /*0ae4*/ 	.short	0x010a
        /*0ae6*/ 	.byte	0xff
	.zero		1


	//   ....[158]....
        /*0ae8*/ 	.word	0x00009bf0
        /*0aec*/ 	.word	0x00000000
        /*0af0*/ 	.word	0x000000e8
        /*0af4*/ 	.short	0x010a
        /*0af6*/ 	.byte	0xff
	.zero		1


	//   ....[159]....
        /*0af8*/ 	.word	0x00009c50
        /*0afc*/ 	.word	0x00000000
        /*0b00*/ 	.word	0x000000f0
        /*0b04*/ 	.short	0x010a
        /*0b06*/ 	.byte	0xff
	.zero		1


	//   ....[160]....
        /*0b08*/ 	.word	0x00009cb0
        /*0b0c*/ 	.word	0x00000000
        /*0b10*/ 	.word	0x000000f8
        /*0b14*/ 	.short	0x010a
        /*0b16*/ 	.byte	0xff
	.zero		1


	//   ....[161]....
        /*0b18*/ 	.word	0x00009d10
        /*0b1c*/ 	.word	0x00000000
        /*0b20*/ 	.word	0x000000e0
        /*0b24*/ 	.short	0x010a
        /*0b26*/ 	.byte	0xff
	.zero		1


	//   ....[162]....
        /*0b28*/ 	.word	0x00009d70
        /*0b2c*/ 	.word	0x00000000
        /*0b30*/ 	.word	0x000000e8
        /*0b34*/ 	.short	0x010a
        /*0b36*/ 	.byte	0xff
	.zero		1


	//   ....[163]....
        /*0b38*/ 	.word	0x00009dd0
        /*0b3c*/ 	.word	0x00000000
        /*0b40*/ 	.word	0x000000f0
        /*0b44*/ 	.short	0x010a
        /*0b46*/ 	.byte	0xff
	.zero		1


	//   ....[164]....
        /*0b48*/ 	.word	0x00009e20
        /*0b4c*/ 	.word	0x00000000
        /*0b50*/ 	.word	0x00000110
        /*0b54*/ 	.short	0x010a
        /*0b56*/ 	.byte	0xff
	.zero		1


	//   ....[165]....
        /*0b58*/ 	.word	0x00009e80
        /*0b5c*/ 	.word	0x00000002
        /*0b60*/ 	.word	0x000000c0
        /*0b64*/ 	.short	0x010a
        /*0b66*/ 	.byte	0xff
	.zero		1


	//   ....[166]....
        /*0b68*/ 	.word	0x00009ed0
        /*0b6c*/ 	.word	0x00000040
        /*0b70*/ 	.word	0x00000130
        /*0b74*/ 	.short	0x010a
        /*0b76*/ 	.byte	0xff
	.zero		1


	//   ....[167]....
        /*0b78*/ 	.word	0x00009f20
        /*0b7c*/ 	.word	0x00000002
        /*0b80*/ 	.word	0x000000c0
        /*0b84*/ 	.short	0x010a
        /*0b86*/ 	.byte	0xff
	.zero		1


	//   ....[168]....
        /*0b88*/ 	.word	0x00009f70
        /*0b8c*/ 	.word	0x00000000
        /*0b90*/ 	.word	0x000000c0
        /*0b94*/ 	.short	0x010a
        /*0b96*/ 	.byte	0xff
	.zero		1


	//   ....[169]....
        /*0b98*/ 	.word	0x00009fc0
        /*0b9c*/ 	.word	0x00000000
        /*0ba0*/ 	.word	0x000000c0
        /*0ba4*/ 	.short	0x010a
        /*0ba6*/ 	.byte	0xff
	.zero		1


	//----- nvinfo : EIATTR_NUM_MBARRIERS
	.align		4
.L_47:
        /*0ba8*/ 	.byte	0x03, 0x38
        /*0baa*/ 	.short	0x0032


	//----- nvinfo : EIATTR_EXIT_INSTR_OFFSETS
	.align		4
        /*0bac*/ 	.byte	0x04, 0x1c
        /*0bae*/ 	.short	(.L_49 - .L_48)


	//   ....[0]....
.L_48:
        /*0bb0*/ 	.word	0x00002a90


	//   ....[1]....
        /*0bb4*/ 	.word	0x00002f80


	//   ....[2]....
        /*0bb8*/ 	.word	0x00002fe0


	//   ....[3]....
        /*0bbc*/ 	.word	0x00003e00


	//   ....[4]....
        /*0bc0*/ 	.word	0x00004e30


	//   ....[5]....
        /*0bc4*/ 	.word	0x00004e70


	//   ....[6]....
        /*0bc8*/ 	.word	0x00009030


	//   ....[7]....
        /*0bcc*/ 	.word	0x000090b0


	//   ....[8]....
        /*0bd0*/ 	.word	0x000090e0


	//   ....[9]....
        /*0bd4*/ 	.word	0x00009150


	//----- nvinfo : EIATTR_MAX_THREADS
	.align		4
.L_49:
        /*0bd8*/ 	.byte	0x04, 0x05
        /*0bda*/ 	.short	(.L_51 - .L_50)
.L_50:
        /*0bdc*/ 	.word	0x00000100
        /*0be0*/ 	.word	0x00000001
        /*0be4*/ 	.word	0x00000001


	//----- nvinfo : EIATTR_CRS_STACK_SIZE
	.align		4
.L_51:
        /*0be8*/ 	.byte	0x04, 0x1e
        /*0bea*/ 	.short	(.L_53 - .L_52)
.L_52:
        /*0bec*/ 	.word	0x00000000


	//----- nvinfo : EIATTR_CBANK_PARAM_SIZE
	.align		4
.L_53:
        /*0bf0*/ 	.byte	0x03, 0x19
        /*0bf2*/ 	.short	0x0800


	//----- nvinfo : EIATTR_PARAM_CBANK
	.align		4
        /*0bf4*/ 	.byte	0x04, 0x0a
        /*0bf6*/ 	.short	(.L_55 - .L_54)
	.align		4
.L_54:
        /*0bf8*/ 	.word	index@(.nv.constant0._ZN7cutlass13device_kernelINS_4gemm6kernel13GemmUniversalIN4cute5tupleIJiiiiEEENS1_10collective13CollectiveMmaINS1_35MainloopSm100TmaUmmaWarpSpecializedILi12ELi2ELi4ENS5_IJNS4_1CILi1EEESB_SB_EEEEENS5_IJNSA_ILi128EEESE_NSA_ILi32EEEEEENS_10bfloat16_tENS5_IJlSB_lEEESH_SI_NS4_8TiledMMAINS4_8MMA_AtomIJNS4_20SM100_MMA_F16BF16_SSISH_SH_fLi128ELi128ELNS4_4UMMA5MajorE0ELSN_0ELNSM_7ScaleInE0ELSO_0EEEEEENS4_6LayoutISC_NS5_IJNSA_ILi0EEESS_SS_EEEEENS5_IJNS4_10UnderscoreESV_SV_EEEEENS4_13SM90_TMA_LOADENS4_14ComposedLayoutINS4_7SwizzleILi2ELi4ELi3EEENS4_18smem_ptr_flag_bitsILi16EEENSR_INS5_IJNSA_ILi8EEESF_EEENS5_IJSF_SB_EEEEEEEvNS4_8identityESY_S18_vS19_EENS_8epilogue10collective18CollectiveEpilogueINS1B_23Sm100TmaWarpSpecializedILi4ELi2ELi32ELb1ELb0EEEJSG_NS5_IJNSR_ISE_SB_EENSR_ISF_SB_EEEEESH_SI_SH_SI_NS1B_6fusion15FusionCallbacksIS1F_NS1J_17LinearCombinationISH_fSH_fLNS_15FloatRoundStyleE2EEESG_S1I_JEEENS4_5SM1004TMEM4LOAD26SM100_TMEM_LOAD_32dp32b32xESY_S18_NS4_39AutoVectorizingCopyWithAssumedAlignmentILi128EEENS4_14SM90_TMA_STOREES18_S1U_S1U_EEEvvEEEEvNT_6ParamsE)
        /*0bfc*/ 	.short	0x0380
        /*0bfe*/ 	.short	0x0800


	//----- nvinfo : EIATTR_SW_WAR
	.align		4
.L_55:
        /*0c00*/ 	.byte	0x04, 0x36
        /*0c02*/ 	.short	(.L_57 - .L_56)
.L_56:
        /*0c04*/ 	.word	0x00000008
.L_57:


//--------------------- .nv.callgraph             --------------------------
	.section	.nv.callgraph,"",@"SHT_CUDA_CALLGRAPH"
	.align	4
	.sectionentsize	8
	.align		4
        /*0000*/ 	.word	0x00000000
	.align		4
        /*0004*/ 	.word	0xffffffff
	.align		4
        /*0008*/ 	.word	index@(_ZN7cutlass13device_kernelINS_4gemm6kernel13GemmUniversalIN4cute5tupleIJiiiiEEENS1_10collective13CollectiveMmaINS1_35MainloopSm100TmaUmmaWarpSpecializedILi12ELi2ELi4ENS5_IJNS4_1CILi1EEESB_SB_EEEEENS5_IJNSA_ILi128EEESE_NSA_ILi32EEEEEENS_10bfloat16_tENS5_IJlSB_lEEESH_SI_NS4_8TiledMMAINS4_8MMA_AtomIJNS4_20SM100_MMA_F16BF16_SSISH_SH_fLi128ELi128ELNS4_4UMMA5MajorE0ELSN_0ELNSM_7ScaleInE0ELSO_0EEEEEENS4_6LayoutISC_NS5_IJNSA_ILi0EEESS_SS_EEEEENS5_IJNS4_10UnderscoreESV_SV_EEEEENS4_13SM90_TMA_LOADENS4_14ComposedLayoutINS4_7SwizzleILi2ELi4ELi3EEENS4_18smem_ptr_flag_bitsILi16EEENSR_INS5_IJNSA_ILi8EEESF_EEENS5_IJSF_SB_EEEEEEEvNS4_8identityESY_S18_vS19_EENS_8epilogue10collective18CollectiveEpilogueINS1B_23Sm100TmaWarpSpecializedILi4ELi2ELi32ELb1ELb0EEEJSG_NS5_IJNSR_ISE_SB_EENSR_ISF_SB_EEEEESH_SI_SH_SI_NS1B_6fusion15FusionCallbacksIS1F_NS1J_17LinearCombinationISH_fSH_fLNS_15FloatRoundStyleE2EEESG_S1I_JEEENS4_5SM1004TMEM4LOAD26SM100_TMEM_LOAD_32dp32b32xESY_S18_NS4_39AutoVectorizingCopyWithAssumedAlignmentILi128EEENS4_14SM90_TMA_STOREES18_S1U_S1U_EEEvvEEEEvNT_6ParamsE)
	.align		4
        /*000c*/ 	.word	index@(__assertfail)
	.align		4
        /*0010*/ 	.word	0x00000000
	.align		4
        /*0014*/ 	.word	0xfffffffe
	.align		4
        /*0018*/ 	.word	0x00000000
	.align		4
        /*001c*/ 	.word	0xfffffffd
	.align		4
        /*0020*/ 	.word	0x00000000
	.align		4
        /*0024*/ 	.word	0xfffffffc


//--------------------- .nv.constant4             --------------------------
	.section	.nv.constant4,"a",@progbits
	.align	8
	.align		8
.nv.constant4:
        /*0000*/ 	.dword	__assertfail
	.align		8
        /*0008*/ 	.dword	__unnamed_1
	.align		8
        /*0010*/ 	.dword	__unnamed_2
	.align		8
        /*0018*/ 	.dword	_ZN40_INTERNAL_14724ccf_4_k_cu_9bb90eba_334174cuda3std3__45__cpo5beginE
	.align		8
        /*0020*/ 	.dword	_ZN40_INTERNAL_14724ccf_4_k_cu_9bb90eba_334174cuda3std3__45__cpo3endE
	.align		8
        /*0028*/ 	.dword	_ZN40_INTERNAL_14724ccf_4_k_cu_9bb90eba_334174cuda3std3__45__cpo6cbeginE
	.align		8
        /*0030*/ 	.dword	_ZN40_INTERNAL_14724ccf_4_k_cu_9bb90eba_334174cuda3std3__45__cpo4cendE
	.align		8
        /*0038*/ 	.dword	_ZN40_INTERNAL_14724ccf_4_k_cu_9bb90eba_334174cuda3std3__442_GLOBAL__N__14724ccf_4_k_cu_9bb90eba_334176ignoreE
	.align		8
        /*0040*/ 	.dword	_ZN40_INTERNAL_14724ccf_4_k_cu_9bb90eba_334174cuda3std3__419piecewise_constructE
	.align		8
        /*0048*/ 	.dword	_ZN40_INTERNAL_14724ccf_4_k_cu_9bb90eba_334174cuda3std3__48in_placeE
	.align		8
        /*0050*/ 	.dword	_ZN40_INTERNAL_14724ccf_4_k_cu_9bb90eba_334174cuda3std6ranges3__45__cpo4swapE
	.align		8
        /*0058*/ 	.dword	_ZN40_INTERNAL_14724ccf_4_k_cu_9bb90eba_334174cuda3std6ranges3__45__cpo9iter_moveE
	.align		8
        /*0060*/ 	.dword	_ZN40_INTERNAL_14724ccf_4_k_cu_9bb90eba_334174cute7productE
	.align		8
        /*0068*/ 	.dword	_ZN40_INTERNAL_14724ccf_4_k_cu_9bb90eba_334174cute1_E
	.align		8
        /*0070*/ 	.dword	$str$25
	.align		8
        /*0078*/ 	.dword	$str$26
	.align		8
        /*0080*/ 	.dword	$str$27
	.align		8
        /*0088*/ 	.dword	$str$28


//--------------------- .text._ZN7cutlass13device_kernelINS_4gemm6kernel13GemmUniversalIN4cute5tupleIJiiiiEEENS1_10collective13CollectiveMmaINS1_35MainloopSm100TmaUmmaWarpSpecializedILi12ELi2ELi4ENS5_IJNS4_1CILi1EEESB_SB_EEEEENS5_IJNSA_ILi128EEESE_NSA_ILi32EEEEEENS_10bfloat16_tENS5_IJlSB_lEEESH_SI_NS4_8TiledMMAINS4_8MMA_AtomIJNS4_20SM100_MMA_F16BF16_SSISH_SH_fLi128ELi128ELNS4_4UMMA5MajorE0ELSN_0ELNSM_7ScaleInE0ELSO_0EEEEEENS4_6LayoutISC_NS5_IJNSA_ILi0EEESS_SS_EEEEENS5_IJNS4_10UnderscoreESV_SV_EEEEENS4_13SM90_TMA_LOADENS4_14ComposedLayoutINS4_7SwizzleILi2ELi4ELi3EEENS4_18smem_ptr_flag_bitsILi16EEENSR_INS5_IJNSA_ILi8EEESF_EEENS5_IJSF_SB_EEEEEEEvNS4_8identityESY_S18_vS19_EENS_8epilogue10collective18CollectiveEpilogueINS1B_23Sm100TmaWarpSpecializedILi4ELi2ELi32ELb1ELb0EEEJSG_NS5_IJNSR_ISE_SB_EENSR_ISF_SB_EEEEESH_SI_SH_SI_NS1B_6fusion15FusionCallbacksIS1F_NS1J_17LinearCombinationISH_fSH_fLNS_15FloatRoundStyleE2EEESG_S1I_JEEENS4_5SM1004TMEM4LOAD26SM100_TMEM_LOAD_32dp32b32xESY_S18_NS4_39AutoVectorizingCopyWithAssumedAlignmentILi128EEENS4_14SM90_TMA_STOREES18_S1U_S1U_EEEvvEEEEvNT_6ParamsE --------------------------
	.section	.text._ZN7cutlass13device_kernelINS_4gemm6kernel13GemmUniversalIN4cute5tupleIJiiiiEEENS1_10collective13CollectiveMmaINS1_35MainloopSm100TmaUmmaWarpSpecializedILi12ELi2ELi4ENS5_IJNS4_1CILi1EEESB_SB_EEEEENS5_IJNSA_ILi128EEESE_NSA_ILi32EEEEEENS_10bfloat16_tENS5_IJlSB_lEEESH_SI_NS4_8TiledMMAINS4_8MMA_AtomIJNS4_20SM100_MMA_F16BF16_SSISH_SH_fLi128ELi128ELNS4_4UMMA5MajorE0ELSN_0ELNSM_7ScaleInE0ELSO_0EEEEEENS4_6LayoutISC_NS5_IJNSA_ILi0EEESS_SS_EEEEENS5_IJNS4_10UnderscoreESV_SV_EEEEENS4_13SM90_TMA_LOADENS4_14ComposedLayoutINS4_7SwizzleILi2ELi4ELi3EEENS4_18smem_ptr_flag_bitsILi16EEENSR_INS5_IJNSA_ILi8EEESF_EEENS5_IJSF_SB_EEEEEEEvNS4_8identityESY_S18_vS19_EENS_8epilogue10collective18CollectiveEpilogueINS1B_23Sm100TmaWarpSpecializedILi4ELi2ELi32ELb1ELb0EEEJSG_NS5_IJNSR_ISE_SB_EENSR_ISF_SB_EEEEESH_SI_SH_SI_NS1B_6fusion15FusionCallbacksIS1F_NS1J_17LinearCombinationISH_fSH_fLNS_15FloatRoundStyleE2EEESG_S1I_JEEENS4_5SM1004TMEM4LOAD26SM100_TMEM_LOAD_32dp32b32xESY_S18_NS4_39AutoVectorizingCopyWithAssumedAlignmentILi128EEENS4_14SM90_TMA_STOREES18_S1U_S1U_EEEvvEEEEvNT_6ParamsE,"ax",@progbits
	.align	128
.text._ZN7cutlass13device_kernelINS_4gemm6kernel13GemmUniversalIN4cute5tupleIJiiiiEEENS1_10collective13CollectiveMmaINS1_35MainloopSm100TmaUmmaWarpSpecializedILi12ELi2ELi4ENS5_IJNS4_1CILi1EEESB_SB_EEEEENS5_IJNSA_ILi128EEESE_NSA_ILi32EEEEEENS_10bfloat16_tENS5_IJlSB_lEEESH_SI_NS4_8TiledMMAINS4_8MMA_AtomIJNS4_20SM100_MMA_F16BF16_SSISH_SH_fLi128ELi128ELNS4_4UMMA5MajorE0ELSN_0ELNSM_7ScaleInE0ELSO_0EEEEEENS4_6LayoutISC_NS5_IJNSA_ILi0EEESS_SS_EEEEENS5_IJNS4_10UnderscoreESV_SV_EEEEENS4_13SM90_TMA_LOADENS4_14ComposedLayoutINS4_7SwizzleILi2ELi4ELi3EEENS4_18smem_ptr_flag_bitsILi16EEENSR_INS5_IJNSA_ILi8EEESF_EEENS5_IJSF_SB_EEEEEEEvNS4_8identityESY_S18_vS19_EENS_8epilogue10collective18CollectiveEpilogueINS1B_23Sm100TmaWarpSpecializedILi4ELi2ELi32ELb1ELb0EEEJSG_NS5_IJNSR_ISE_SB_EENSR_ISF_SB_EEEEESH_SI_SH_SI_NS1B_6fusion15FusionCallbacksIS1F_NS1J_17LinearCombinationISH_fSH_fLNS_15FloatRoundStyleE2EEESG_S1I_JEEENS4_5SM1004TMEM4LOAD26SM100_TMEM_LOAD_32dp32b32xESY_S18_NS4_39AutoVectorizingCopyWithAssumedAlignmentILi128EEENS4_14SM90_TMA_STOREES18_S1U_S1U_EEEvvEEEEvNT_6ParamsE:
        .type           _ZN7cutlass13device_kernelINS_4gemm6kernel13GemmUniversalIN4cute5tupleIJiiiiEEENS1_10collective13CollectiveMmaINS1_35MainloopSm100TmaUmmaWarpSpecializedILi12ELi2ELi4ENS5_IJNS4_1CILi1EEESB_SB_EEEEENS5_IJNSA_ILi128EEESE_NSA_ILi32EEEEEENS_10bfloat16_tENS5_IJlSB_lEEESH_SI_NS4_8TiledMMAINS4_8MMA_AtomIJNS4_20SM100_MMA_F16BF16_SSISH_SH_fLi128ELi128ELNS4_4UMMA5MajorE0ELSN_0ELNSM_7ScaleInE0ELSO_0EEEEEENS4_6LayoutISC_NS5_IJNSA_ILi0EEESS_SS_EEEEENS5_IJNS4_10UnderscoreESV_SV_EEEEENS4_13SM90_TMA_LOADENS4_14ComposedLayoutINS4_7SwizzleILi2ELi4ELi3EEENS4_18smem_ptr_flag_bitsILi16EEENSR_INS5_IJNSA_ILi8EEESF_EEENS5_IJSF_SB_EEEEEEEvNS4_8identityESY_S18_vS19_EENS_8epilogue10collective18CollectiveEpilogueINS1B_23Sm100TmaWarpSpecializedILi4ELi2ELi32ELb1ELb0EEEJSG_NS5_IJNSR_ISE_SB_EENSR_ISF_SB_EEEEESH_SI_SH_SI_NS1B_6fusion15FusionCallbacksIS1F_NS1J_17LinearCombinationISH_fSH_fLNS_15FloatRoundStyleE2EEESG_S1I_JEEENS4_5SM1004TMEM4LOAD26SM100_TMEM_LOAD_32dp32b32xESY_S18_NS4_39AutoVectorizingCopyWithAssumedAlignmentILi128EEENS4_14SM90_TMA_STOREES18_S1U_S1U_EEEvvEEEEvNT_6ParamsE,@function
        .size           _ZN7cutlass13device_kernelINS_4gemm6kernel13GemmUniversalIN4cute5tupleIJiiiiEEENS1_10collective13CollectiveMmaINS1_35MainloopSm100TmaUmmaWarpSpecializedILi12ELi2ELi4ENS5_IJNS4_1CILi1EEESB_SB_EEEEENS5_IJNSA_ILi128EEESE_NSA_ILi32EEEEEENS_10bfloat16_tENS5_IJlSB_lEEESH_SI_NS4_8TiledMMAINS4_8MMA_AtomIJNS4_20SM100_MMA_F16BF16_SSISH_SH_fLi128ELi128ELNS4_4UMMA5MajorE0ELSN_0ELNSM_7ScaleInE0ELSO_0EEEEEENS4_6LayoutISC_NS5_IJNSA_ILi0EEESS_SS_EEEEENS5_IJNS4_10UnderscoreESV_SV_EEEEENS4_13SM90_TMA_LOADENS4_14ComposedLayoutINS4_7SwizzleILi2ELi4ELi3EEENS4_18smem_ptr_flag_bitsILi16EEENSR_INS5_IJNSA_ILi8EEESF_EEENS5_IJSF_SB_EEEEEEEvNS4_8identityESY_S18_vS19_EENS_8epilogue10collective18CollectiveEpilogueINS1B_23Sm100TmaWarpSpecializedILi4ELi2ELi32ELb1ELb0EEEJSG_NS5_IJNSR_ISE_SB_EENSR_ISF_SB_EEEEESH_SI_SH_SI_NS1B_6fusion15FusionCallbacksIS1F_NS1J_17LinearCombinationISH_fSH_fLNS_15FloatRoundStyleE2EEESG_S1I_JEEENS4_5SM1004TMEM4LOAD26SM100_TMEM_LOAD_32dp32b32xESY_S18_NS4_39AutoVectorizingCopyWithAssumedAlignmentILi128EEENS4_14SM90_TMA_STOREES18_S1U_S1U_EEEvvEEEEvNT_6ParamsE,(.L_x_201 - _ZN7cutlass13device_kernelINS_4gemm6kernel13GemmUniversalIN4cute5tupleIJiiiiEEENS1_10collective13CollectiveMmaINS1_35MainloopSm100TmaUmmaWarpSpecializedILi12ELi2ELi4ENS5_IJNS4_1CILi1EEESB_SB_EEEEENS5_IJNSA_ILi128EEESE_NSA_ILi32EEEEEENS_10bfloat16_tENS5_IJlSB_lEEESH_SI_NS4_8TiledMMAINS4_8MMA_AtomIJNS4_20SM100_MMA_F16BF16_SSISH_SH_fLi128ELi128ELNS4_4UMMA5MajorE0ELSN_0ELNSM_7ScaleInE0ELSO_0EEEEEENS4_6LayoutISC_NS5_IJNSA_ILi0EEESS_SS_EEEEENS5_IJNS4_10UnderscoreESV_SV_EEEEENS4_13SM90_TMA_LOADENS4_14ComposedLayoutINS4_7SwizzleILi2ELi4ELi3EEENS4_18smem_ptr_flag_bitsILi16EEENSR_INS5_IJNSA_ILi8EEESF_EEENS5_IJSF_SB_EEEEEEEvNS4_8identityESY_S18_vS19_EENS_8epilogue10collective18CollectiveEpilogueINS1B_23Sm100TmaWarpSpecializedILi4ELi2ELi32ELb1ELb0EEEJSG_NS5_IJNSR_ISE_SB_EENSR_ISF_SB_EEEEESH_SI_SH_SI_NS1B_6fusion15FusionCallbacksIS1F_NS1J_17LinearCombinationISH_fSH_fLNS_15FloatRoundStyleE2EEESG_S1I_JEEENS4_5SM1004TMEM4LOAD26SM100_TMEM_LOAD_32dp32b32xESY_S18_NS4_39AutoVectorizingCopyWithAssumedAlignmentILi128EEENS4_14SM90_TMA_STOREES18_S1U_S1U_EEEvvEEEEvNT_6ParamsE)
        .other          _ZN7cutlass13device_kernelINS_4gemm6kernel13GemmUniversalIN4cute5tupleIJiiiiEEENS1_10collective13CollectiveMmaINS1_35MainloopSm100TmaUmmaWarpSpecializedILi12ELi2ELi4ENS5_IJNS4_1CILi1EEESB_SB_EEEEENS5_IJNSA_ILi128EEESE_NSA_ILi32EEEEEENS_10bfloat16_tENS5_IJlSB_lEEESH_SI_NS4_8TiledMMAINS4_8MMA_AtomIJNS4_20SM100_MMA_F16BF16_SSISH_SH_fLi128ELi128ELNS4_4UMMA5MajorE0ELSN_0ELNSM_7ScaleInE0ELSO_0EEEEEENS4_6LayoutISC_NS5_IJNSA_ILi0EEESS_SS_EEEEENS5_IJNS4_10UnderscoreESV_SV_EEEEENS4_13SM90_TMA_LOADENS4_14ComposedLayoutINS4_7SwizzleILi2ELi4ELi3EEENS4_18smem_ptr_flag_bitsILi16EEENSR_INS5_IJNSA_ILi8EEESF_EEENS5_IJSF_SB_EEEEEEEvNS4_8identityESY_S18_vS19_EENS_8epilogue10collective18CollectiveEpilogueINS1B_23Sm100TmaWarpSpecializedILi4ELi2ELi32ELb1ELb0EEEJSG_NS5_IJNSR_ISE_SB_EENSR_ISF_SB_EEEEESH_SI_SH_SI_NS1B_6fusion15FusionCallbacksIS1F_NS1J_17LinearCombinationISH_fSH_fLNS_15FloatRoundStyleE2EEESG_S1I_JEEENS4_5SM1004TMEM4LOAD26SM100_TMEM_LOAD_32dp32b32xESY_S18_NS4_39AutoVectorizingCopyWithAssumedAlignmentILi128EEENS4_14SM90_TMA_STOREES18_S1U_S1U_EEEvvEEEEvNT_6ParamsE,@"STO_CUDA_ENTRY STV_DEFAULT"
_ZN7cutlass13device_kernelINS_4gemm6kernel13GemmUniversalIN4cute5tupleIJiiiiEEENS1_10collective13CollectiveMmaINS1_35MainloopSm100TmaUmmaWarpSpecializedILi12ELi2ELi4ENS5_IJNS4_1CILi1EEESB_SB_EEEEENS5_IJNSA_ILi128EEESE_NSA_ILi32EEEEEENS_10bfloat16_tENS5_IJlSB_lEEESH_SI_NS4_8TiledMMAINS4_8MMA_AtomIJNS4_20SM100_MMA_F16BF16_SSISH_SH_fLi128ELi128ELNS4_4UMMA5MajorE0ELSN_0ELNSM_7ScaleInE0ELSO_0EEEEEENS4_6LayoutISC_NS5_IJNSA_ILi0EEESS_SS_EEEEENS5_IJNS4_10UnderscoreESV_SV_EEEEENS4_13SM90_TMA_LOADENS4_14ComposedLayoutINS4_7SwizzleILi2ELi4ELi3EEENS4_18smem_ptr_flag_bitsILi16EEENSR_INS5_IJNSA_ILi8EEESF_EEENS5_IJSF_SB_EEEEEEEvNS4_8identityESY_S18_vS19_EENS_8epilogue10collective18CollectiveEpilogueINS1B_23Sm100TmaWarpSpecializedILi4ELi2ELi32ELb1ELb0EEEJSG_NS5_IJNSR_ISE_SB_EENSR_ISF_SB_EEEEESH_SI_SH_SI_NS1B_6fusion15FusionCallbacksIS1F_NS1J_17LinearCombinationISH_fSH_fLNS_15FloatRoundStyleE2EEESG_S1I_JEEENS4_5SM1004TMEM4LOAD26SM100_TMEM_LOAD_32dp32b32xESY_S18_NS4_39AutoVectorizingCopyWithAssumedAlignmentILi128EEENS4_14SM90_TMA_STOREES18_S1U_S1U_EEEvvEEEEvNT_6ParamsE:
[----:B------:R-:W1:Y:S01]  /*0000*/  LDC R1, c[0x0][0x37c] ;  /* 0x0000df00ff017b82 */ /* 0x000e620000000800 */
[----:B------:R-:W2:Y:S01]  /*0010*/  S2R R101, SR_TID.X ;  /* 0x0000000000657919 */ /* 0x000ea20000002100 */
[----:B------:R-:W3:Y:S01]  /*0020*/  LDCU.64 UR4, c[0x0][0x890] ;  /* 0x00011200ff0477ac */ /* 0x000ee20008000a00 */
[----:B------:R-:W-:Y:S02]  /*0030*/  PRMT R88, RZ, 0x7610, R88 ;  /* 0x00007610ff587816 */ /* 0x000fe40000000058 */
[----:B------:R-:W-:Y:S01]  /*0040*/  ELECT P5, URZ, PT ;  /* 0x0000000000ff782f */ /* 0x000fe200038a0000 */
[----:B------:R-:W4:Y:S01]  /*0050*/  LDCU.64 UR46, c[0x0][0x358] ;  /* 0x00006b00ff2e77ac */ /* 0x000f220008000a00 */
[----:B---3--:R-:W-:-:S04]  /*0060*/  UISETP.NE.U32.AND UP0, UPT, UR4, URZ, UPT ;  /* 0x000000ff0400728c */ /* 0x008fc8000bf05070 */
[----:B------:R-:W-:Y:S01]  /*0070*/  UISETP.NE.AND.EX UP0, UPT, UR5, URZ, UPT, UP0 ;  /* 0x000000ff0500728c */ /* 0x000fe2000bf05300 */
[----:B--2---:R-:W-:-:S05]  /*0080*/  SHF.R.U32.HI R92, RZ, 0x5, R101 ;  /* 0x00000005ff5c7819 */ /* 0x004fca0000011665 */
[----:B------:R-:W2:Y:S02]  /*0090*/  SHFL.IDX PT, R0, R92, RZ, 0x1f ;  /* 0x00001fff5c007589 */ /* 0x000ea400000e0000 */
[----:B--2---:R-:W-:Y:S01]  /*00a0*/  R2UR UR8, R0 ;  /* 0x00000000000872ca */ /* 0x004fe200000e0000 */
[----:B-1--4-:R-:W-:-:S14]  /*00b0*/  BRA.U UP0, `(.L_x_0) ;  /* 0x00000001002c7547 */ /* 0x012fdc000b800000 */
[----:B------:R-:W1:Y:S02]  /*00c0*/  LDCU.64 UR6, c[0x0][0x888] ;  /* 0x00011100ff0677ac */ /* 0x000e640008000a00 */
[----:B-1----:R-:W-:-:S04]  /*00d0*/  UISETP.NE.U32.AND UP0, UPT, UR6, URZ, UPT ;  /* 0x000000ff0600728c */ /* 0x002fc8000bf05070 */
[----:B------:R-:W-:-:S09]  /*00e0*/  UISETP.NE.AND.EX UP0, UPT, UR7, URZ, UPT, UP0 ;  /* 0x000000ff0700728c */ /* 0x000fd2000bf05300 */
[----:B------:R-:W-:Y:S05]  /*00f0*/  BRA.U !UP0, `(.L_x_1) ;  /* 0x0000000108107547 */ /* 0x000fea000b800000 */
[----:B------:R-:W1:Y:S02]  /*0100*/  LDC.64 R2, c[0x0][0x888] ;  /* 0x00022200ff027b82 */ /* 0x000e640000000a00 */
[----:B-1----:R1:W5:Y:S01]  /*0110*/  LDG.E R49, desc[UR46][R2.64] ;  /* 0x0000002e02317981 */ /* 0x002362000c1e1900 */
[----:B------:R-:W-:Y:S01]  /*0120*/  HFMA2 R88, -RZ, RZ, 0, 5.9604644775390625e-08 ;  /* 0x00000001ff587431 */ /* 0x000fe200000001ff */
[----:B------:R-:W-:Y:S05]  /*0130*/  BRA `(.L_x_0) ;  /* 0x00000000000c7947 */ /* 0x000fea0003800000 */
.L_x_1:
[----:B------:R-:W1:Y:S01]  /*0140*/  LDCU UR6, c[0x0][0x880] ;  /* 0x00011000ff0677ac */ /* 0x000e620008000800 */
[----:B------:R-:W-:Y:S01]  /*0150*/  HFMA2 R88, -RZ, RZ, 0, 5.9604644775390625e-08 ;  /* 0x00000001ff587431 */ /* 0x000fe200000001ff */
[----:B-1----:R-:W-:-:S07]  /*0160*/  MOV R49, UR6 ;  /* 0x0000000600317c02 */ /* 0x002fce0008000f00 */
.L_x_0:
[----:B------:R-:W2:Y:S02]  /*0170*/  LDCU.64 UR6, c[0x0][0x8b0] ;  /* 0x00011600ff0677ac */ /* 0x000ea40008000a00 */
[----:B--2---:R-:W-:-:S04]  /*0180*/  UISETP.NE.U32.AND UP0, UPT, UR6, URZ, UPT ;  /* 0x000000ff0600728c */ /* 0x004fc8000bf05070 */
[----:B------:R-:W-:-:S09]  /*0190*/  UISETP.NE.AND.EX UP0, UPT, UR7, URZ, UPT, UP0 ;  /* 0x000000ff0700728c */ /* 0x000fd2000bf05300 */
[----:B------:R-:W-:Y:S05]  /*01a0*/  BRA.U UP0, `(.L_x_2) ;  /* 0x0000000100247547 */ /* 0x000fea000b800000 */
[----:B------:R-:W2:Y:S02]  /*01b0*/  LDCU.64 UR6, c[0x0][0x8a8] ;  /* 0x00011500ff0677ac */ /* 0x000ea40008000a00 */
[----:B--2---:R-:W-:-:S04]  /*01c0*/  UISETP.NE.U32.AND UP0, UPT, UR6, URZ, UPT ;  /* 0x000000ff0600728c */ /* 0x004fc8000bf05070 */
[----:B------:R-:W-:-:S09]  /*01d0*/  UISETP.NE.AND.EX UP0, UPT, UR7, URZ, UPT, UP0 ;  /* 0x000000ff0700728c */ /* 0x000fd2000bf05300 */
[----:B------:R-:W-:Y:S05]  /*01e0*/  BRA.U !UP0, `(.L_x_3) ;  /* 0x00000001080c7547 */ /* 0x000fea000b800000 */
[----:B-1----:R-:W1:Y:S02]  /*01f0*/  LDC.64 R2, c[0x0][0x8a8] ;  /* 0x00022a00ff027b82 */ /* 0x002e640000000a00 */
[----:B-1----:R2:W5:Y:S01]  /*0200*/  LDG.E R47, desc[UR46][R2.64] ;  /* 0x0000002e022f7981 */ /* 0x002562000c1e1900 */
[----:B------:R-:W-:Y:S05]  /*0210*/  BRA `(.L_x_2) ;  /* 0x0000000000087947 */ /* 0x000fea0003800000 */
.L_x_3:
[----:B------:R-:W2:Y:S02]  /*0220*/  LDCU UR6, c[0x0][0x8a0] ;  /* 0x00011400ff0677ac */ /* 0x000ea40008000800 */
[----:B--2---:R-:W-:Y:S02]  /*0230*/  MOV R47, UR6 ;  /* 0x00000006002f7c02 */ /* 0x004fe40008000f00 */
.L_x_2:
[----:B------:R-:W-:Y:S01]  /*0240*/  IMAD.U32 R0, RZ, RZ, UR8 ;  /* 0x00000008ff007e24 */ /* 0x000fe2000f8e00ff */
[----:B------:R-:W-:Y:S04]  /*0250*/  BSSY.RECONVERGENT B0, `(.L_x_4) ;  /* 0x000000c000007945 */ /* 0x000fe80003800200 */
[C---:B------:R-:W-:Y:S02]  /*0260*/  ISETP.NE.OR P1, PT, R0.reuse, 0x1, !P5 ;  /* 0x000000010000780c */ /* 0x040fe40006f25670 */
[----:B------:R-:W-:-:S11]  /*0270*/  ISETP.NE.OR P0, PT, R0, 0x3, !P5 ;  /* 0x000000030000780c */ /* 0x000fd60006f05670 */
[----:B------:R-:W-:Y:S05]  /*0280*/  @P1 BRA `(.L_x_5) ;  /* 0x0000000000201947 */ /* 0x000fea0003800000 */
[----:B------:R-:W3:Y:S02]  /*0290*/  LDCU.64 UR6, c[0x0][0x348] ;  /* 0x00006900ff0677ac */ /* 0x000ee40008000a00 */
[----:B---3--:R-:W-:Y:S02]  /*02a0*/  UIADD3 UR10, UP1, UPT, UR6, 0x80, URZ ;  /* 0x00000080060a7890 */ /* 0x008fe4000ff3e0ff */
[----:B------:R-:W-:Y:S02]  /*02b0*/  UIADD3 UR6, UP0, UPT, UR6, 0x180, URZ ;  /* 0x0000018006067890 */ /* 0x000fe4000ff1e0ff */
[----:B------:R-:W-:Y:S02]  /*02c0*/  UIADD3.X UR11, UPT, UPT, URZ, UR7, URZ, UP1, !UPT ;  /* 0x00000007ff0b7290 */ /* 0x000fe40008ffe4ff */
[----:B------:R-:W-:-:S07]  /*02d0*/  UIADD3.X UR7, UPT, UPT, URZ, UR7, URZ, UP0, !UPT ;  /* 0x00000007ff077290 */ /* 0x000fce00087fe4ff */
[----:B------:R3:W-:Y:S02]  /*02e0*/  UTMACCTL.PF [UR10] ;  /* 0x000000000a0079b9 */ /* 0x0007e40008040000 */
[----:B------:R3:W-:Y:S02]  /*02f0*/  UTMACCTL.PF [UR6] ;  /* 0x00000000060079b9 */ /* 0x0007e40008040000 */
[----:B---3--:R-:W-:Y:S01]  /*0300*/  NOP ;  /* 0x0000000000007918 */ /* 0x008fe20000000000 */
.L_x_5:
[----:B------:R-:W-:Y:S05]  /*0310*/  BSYNC.RECONVERGENT B0 ;  /* 0x0000000000007941 */ /* 0x000fea0003800200 */
.L_x_4:
[----:B------:R-:W-:Y:S04]  /*0320*/  BSSY.RECONVERGENT B0, `(.L_x_6) ;  /* 0x000000a000007945 */ /* 0x000fe80003800200 */
        /* <DEDUP_REMOVED lines=9> */
.L_x_7:
[----:B------:R-:W-:Y:S05]  /*03c0*/  BSYNC.RECONVERGENT B0 ;  /* 0x0000000000007941 */ /* 0x000fea0003800200 */
.L_x_6:
[----:B------:R-:W3:Y:S01]  /*03d0*/  LDCU.64 UR6, c[0x0][0x888] ;  /* 0x00011100ff0677ac */ /* 0x000ee20008000a00 */
[----:B------:R-:W-:Y:S02]  /*03e0*/  UISETP.EQ.U32.AND UP1, UPT, UR4, URZ, UPT ;  /* 0x000000ff0400728c */ /* 0x000fe4000bf22070 */
[----:B------:R-:W-:Y:S02]  /*03f0*/  UPLOP3.LUT UP2, UPT, UPT, UPT, UPT, 0x80, 0x8 ;  /* 0x000000000008789c */ /* 0x000fe40003f4f070 */
[----:B---3--:R-:W-:-:S04]  /*0400*/  UISETP.NE.U32.AND UP0, UPT, UR6, URZ, UPT ;  /* 0x000000ff0600728c */ /* 0x008fc8000bf05070 */
[----:B------:R-:W-:-:S04]  /*0410*/  UISETP.NE.AND.EX UP0, UPT, UR7, URZ, UPT, UP0 ;  /* 0x000000ff0700728c */ /* 0x000fc8000bf05300 */
[----:B------:R-:W-:-:S04]  /*0420*/  UISETP.EQ.OR.EX UP3, UPT, UR5, URZ, !UP0, UP1 ;  /* 0x000000ff0500728c */ /* 0x000fc8000c762710 */
[----:B------:R-:W-:-:S05]  /*0430*/  UP2UR UR50, UPR, URZ, 0x8 ;  /* 0x00000008ff327883 */ /* 0x000fca0008000000 */
[----:B------:R-:W-:Y:S07]  /*0440*/  BRA.U !UP3, `(.L_x_8) ;  /* 0x000000010b207547 */ /* 0x000fee000b800000 */
[----:B------:R-:W-:Y:S01]  /*0450*/  UISETP.NE.U32.AND UP2, UPT, UR4, URZ, UPT ;  /* 0x000000ff0400728c */ /* 0x000fe2000bf45070 */
[----:B-----5:R-:W-:Y:S01]  /*0460*/  FSETP.NEU.AND P0, PT, R49, RZ, PT ;  /* 0x000000ff3100720b */ /* 0x020fe20003f0d000 */
[----:B------:R-:W-:Y:S02]  /*0470*/  USEL UR4, URZ, 0xffffffff, UP0 ;  /* 0xffffffffff047887 */ /* 0x000fe40008000000 */
[----:B------:R-:W-:-:S10]  /*0480*/  UISETP.NE.AND.EX UP2, UPT, UR5, URZ, UPT, UP2 ;  /* 0x000000ff0500728c */ /* 0x000fd4000bf45320 */
[----:B------:R-:W-:Y:S01]  /*0490*/  VOTEU.ANY UP1, P0 ;  /* 0x0000000000ff7886 */ /* 0x000fe20000020100 */
[----:B------:R-:W-:-:S04]  /*04a0*/  @!UP2 USEL UR4, URZ, 0xffffffff, UP1 ;  /* 0xffffffffff04a887 */ /* 0x000fc80008800000 */
[----:B------:R-:W-:-:S04]  /*04b0*/  ULOP3.LUT UR4, UR4, 0x1, URZ, 0xc0, !UPT ;  /* 0x0000000104047892 */ /* 0x000fc8000f8ec0ff */
[----:B------:R-:W-:-:S11]  /*04c0*/  UISETP.NE.U32.AND UP2, UPT, UR4, 0x1, UPT ;  /* 0x000000010400788c */ /* 0x000fd6000bf45070 */
.L_x_8:
[----:B-12---:R-:W1:Y:S01]  /*04d0*/  SHFL.IDX PT, R2, R92, RZ, 0x1f ;  /* 0x00001fff5c027589 */ /* 0x006e6200000e0000 */
[----:B------:R-:W-:-:S04]  /*04e0*/  UISETP.NE.AND UP1, UPT, UR8, 0x2, UPT ;  /* 0x000000020800788c */ /* 0x000fc8000bf25270 */
[----:B------:R-:W-:Y:S01]  /*04f0*/  USEL UR6, URZ, 0x1, UP1 ;  /* 0x00000001ff067887 */ /* 0x000fe20008800000 */
[----:B-1----:R-:W-:-:S13]  /*0500*/  ISETP.NE.AND P0, PT, R2, RZ, PT ;  /* 0x000000ff0200720c */ /* 0x002fda0003f05270 */
[----:B------:R-:W-:Y:S05]  /*0510*/  @P0 BRA `(.L_x_9) ;  /* 0x0000000000940947 */ /* 0x000fea0003800000 */
[----:B------:R-:W-:Y:S01]  /*0520*/  ELECT P0, URZ, PT ;  /* 0x0000000000ff782f */ /* 0x000fe20003800000 */
[----:B------:R-:W-:-:S12]  /*0530*/  BSSY.RECONVERGENT B0, `(.L_x_9) ;  /* 0x0000023000007945 */ /* 0x000fd80003800200 */
[----:B------:R-:W-:Y:S05]  /*0540*/  @!P0 BRA `(.L_x_10) ;  /* 0x0000000000848947 */ /* 0x000fea0003800000 */
[----:B------:R-:W1:Y:S01]  /*0550*/  S2UR UR5, SR_CgaCtaId ;  /* 0x00000000000579c3 */ /* 0x000e620000008800 */
[----:B------:R-:W-:Y:S01]  /*0560*/  UMOV UR7, 0x400 ;  /* 0x0000040000077882 */ /* 0x000fe20000000000 */
[----:B------:R-:W-:Y:S02]  /*0570*/  UMOV UR4, 0x1 ;  /* 0x0000000100047882 */ /* 0x000fe40000000000 */
[----:B------:R-:W-:-:S04]  /*0580*/  UIADD3 UR10, UPT, UPT, -UR4, 0x100000, URZ ;  /* 0x00100000040a7890 */ /* 0x000fc8000fffe1ff */
[----:B------:R-:W-:Y:S02]  /*0590*/  USHF.L.U32 UR11, UR10, 0xb, URZ ;  /* 0x0000000b0a0b7899 */ /* 0x000fe400080006ff */
[----:B------:R-:W-:Y:S02]  /*05a0*/  USHF.L.U32 UR10, UR10, 0x1, URZ ;  /* 0x000000010a0a7899 */ /* 0x000fe400080006ff */
[----:B-1----:R-:W-:Y:S01]  /*05b0*/  ULEA UR5, UR5, UR7, 0x18 ;  /* 0x0000000705057291 */ /* 0x002fe2000f8ec0ff */
[----:B------:R-:W1:Y:S11]  /*05c0*/  FENCE.VIEW.ASYNC.S ;  /* 0x00000000000073c6 */ /* 0x000e760000000000 */
[----:B-1----:R1:W2:Y:S01]  /*05d0*/  SYNCS.EXCH.64 URZ, [UR5], UR10 ;  /* 0x0000000a05ff75b2 */ /* 0x0022a20008000100 */
[----:B------:R1:W3:Y:S01]  /*05e0*/  SYNCS.EXCH.64 URZ, [UR5+0x60], UR10 ;  /* 0x0000600a05ff75b2 */ /* 0x0002e20008000100 */
[----:B------:R1:W4:Y:S01]  /*05f0*/  SYNCS.EXCH.64 URZ, [UR5+0x8], UR10 ;  /* 0x0000080a05ff75b2 */ /* 0x0003220008000100 */
[----:B------:R1:W1:Y:S01]  /*0600*/  SYNCS.EXCH.64 URZ, [UR5+0x68], UR10 ;  /* 0x0000680a05ff75b2 */ /* 0x0002620008000100 */
        /* <DEDUP_REMOVED lines=20> */
[----:B--2---:R-:W-:Y:S01]  /*0750*/  NOP ;  /* 0x0000000000007918 */ /* 0x004fe20000000000 */
.L_x_10:
[----:B-1----:R-:W-:Y:S05]  /*0760*/  BSYNC.RECONVERGENT B0 ;  /* 0x0000000000007941 */ /* 0x002fea0003800200 */
.L_x_9:
[----:B------:R-:W1:Y:S01]  /*0770*/  SHFL.IDX PT, R2, R92, RZ, 0x1f ;  /* 0x00001fff5c027589 */ /* 0x000e6200000e0000 */
[----:B------:R-:W-:Y:S01]  /*0780*/  NOP ;  /* 0x0000000000007918 */ /* 0x000fe20000000000 */
[----:B-1----:R-:W-:-:S13]  /*0790*/  ISETP.NE.AND P0, PT, R2, 0x1, PT ;  /* 0x000000010200780c */ /* 0x002fda0003f05270 */
[----:B------:R-:W-:Y:S05]  /*07a0*/  @P0 BRA `(.L_x_11) ;  /* 0x0000000000580947 */ /* 0x000fea0003800000 */
[----:B------:R-:W1:Y:S01]  /*07b0*/  S2UR UR7, SR_CgaCtaId ;  /* 0x00000000000779c3 */ /* 0x000e620000008800 */
[----:B------:R-:W-:Y:S01]  /*07c0*/  UMOV UR9, 0x400 ;  /* 0x0000040000097882 */ /* 0x000fe20000000000 */
[----:B------:R-:W-:Y:S01]  /*07d0*/  UMOV UR5, 0x20 ;  /* 0x0000002000057882 */ /* 0x000fe20000000000 */
[----:B------:R-:W-:Y:S01]  /*07e0*/  UMOV UR4, 0x80 ;  /* 0x0000008000047882 */ /* 0x000fe20000000000 */
[----:B------:R-:W-:-:S04]  /*07f0*/  UIADD3 UR10, UPT, UPT, -UR5, 0x100000, URZ ;  /* 0x00100000050a7890 */ /* 0x000fc8000fffe1ff */
[----:B------:R-:W-:Y:S02]  /*0800*/  USHF.L.U32 UR11, UR10, 0xb, URZ ;  /* 0x0000000b0a0b7899 */ /* 0x000fe400080006ff */
[----:B------:R-:W-:Y:S02]  /*0810*/  USHF.L.U32 UR10, UR10, 0x1, URZ ;  /* 0x000000010a0a7899 */ /* 0x000fe400080006ff */
[----:B------:R-:W-:-:S04]  /*0820*/  UIADD3 UR4, UPT, UPT, -UR4, 0x100000, URZ ;  /* 0x0010000004047890 */ /* 0x000fc8000fffe1ff */
[----:B------:R-:W-:Y:S02]  /*0830*/  USHF.L.U32 UR5, UR4, 0xb, URZ ;  /* 0x0000000b04057899 */ /* 0x000fe400080006ff */
[----:B------:R-:W-:Y:S01]  /*0840*/  USHF.L.U32 UR4, UR4, 0x1, URZ ;  /* 0x0000000104047899 */ /* 0x000fe200080006ff */
[----:B------:R-:W-:Y:S01]  /*0850*/  ELECT P0, URZ, PT ;  /* 0x0000000000ff782f */ /* 0x000fe20003800000 */
[----:B-1----:R-:W-:Y:S01]  /*0860*/  ULEA UR7, UR7, UR9, 0x18 ;  /* 0x0000000907077291 */ /* 0x002fe2000f8ec0ff */
[----:B------:R-:W1:Y:S11]  /*0870*/  FENCE.VIEW.ASYNC.S ;  /* 0x00000000000073c6 */ /* 0x000e760000000000 */
[----:B-1----:R1:W2:Y:S01]  /*0880*/  SYNCS.EXCH.64 URZ, [UR7+0xc0], UR10 ;  /* 0x0000c00a07ff75b2 */ /* 0x0022a20008000100 */
[----:B------:R1:W1:Y:S01]  /*0890*/  SYNCS.EXCH.64 URZ, [UR7+0xe0], UR4 ;  /* 0x0000e00407ff75b2 */ /* 0x0002620008000100 */
[----:B------:R1:W1:Y:S01]  /*08a0*/  SYNCS.EXCH.64 URZ, [UR7+0xc8], UR10 ;  /* 0x0000c80a07ff75b2 */ /* 0x0002620008000100 */
[----:B------:R1:W1:Y:S01]  /*08b0*/  SYNCS.EXCH.64 URZ, [UR7+0xe8], UR4 ;  /* 0x0000e80407ff75b2 */ /* 0x0002620008000100 */
[----:B------:R1:W1:Y:S01]  /*08c0*/  SYNCS.EXCH.64 URZ, [UR7+0xd0], UR10 ;  /* 0x0000d00a07ff75b2 */ /* 0x0002620008000100 */
[----:B------:R1:W1:Y:S01]  /*08d0*/  SYNCS.EXCH.64 URZ, [UR7+0xf0], UR4 ;  /* 0x0000f00407ff75b2 */ /* 0x0002620008000100 */
[----:B------:R1:W1:Y:S01]  /*08e0*/  SYNCS.EXCH.64 URZ, [UR7+0xd8], UR10 ;  /* 0x0000d80a07ff75b2 */ /* 0x0002620008000100 */
[----:B------:R1:W1:Y:S01]  /*08f0*/  SYNCS.EXCH.64 URZ, [UR7+0xf8], UR4 ;  /* 0x0000f80407ff75b2 */ /* 0x0002620008000100 */
[----:B------:R-:W-:Y:S01]  /*0900*/  NOP ;  /* 0x0000000000007918 */ /* 0x000fe20000000000 */
.L_x_11:
[----:B------:R-:W3:Y:S01]  /*0910*/  SHFL.IDX PT, R2, R92, RZ, 0x1f ;  /* 0x00001fff5c027589 */ /* 0x000ee200000e0000 */
[----:B------:R-:W-:Y:S01]  /*0920*/  NOP ;  /* 0x0000000000007918 */ /* 0x000fe20000000000 */
[----:B---3--:R-:W-:-:S13]  /*0930*/  ISETP.NE.AND P0, PT, R2, 0x3, PT ;  /* 0x000000030200780c */ /* 0x008fda0003f05270 */
[----:B------:R-:W-:Y:S05]  /*0940*/  @P0 BRA `(.L_x_12) ;  /* 0x0000000000300947 */ /* 0x000fea0003800000 */
[----:B-1----:R-:W1:Y:S01]  /*0950*/  S2UR UR5, SR_CgaCtaId ;  /* 0x00000000000579c3 */ /* 0x002e620000008800 */
[----:B------:R-:W-:Y:S01]  /*0960*/  UMOV UR7, 0x400 ;  /* 0x0000040000077882 */ /* 0x000fe20000000000 */
[----:B------:R-:W-:Y:S01]  /*0970*/  UMOV UR4, 0x20 ;  /* 0x0000002000047882 */ /* 0x000fe20000000000 */
[----:B------:R-:W-:Y:S01]  /*0980*/  ELECT P0, URZ, PT ;  /* 0x0000000000ff782f */ /* 0x000fe20003800000 */
[----:B------:R-:W-:-:S04]  /*0990*/  UIADD3 UR10, UPT, UPT, -UR4, 0x100000, URZ ;  /* 0x00100000040a7890 */ /* 0x000fc8000fffe1ff */
[----:B------:R-:W-:Y:S02]  /*09a0*/  USHF.L.U32 UR11, UR10, 0xb, URZ ;  /* 0x0000000b0a0b7899 */ /* 0x000fe400080006ff */
[----:B------:R-:W-:Y:S02]  /*09b0*/  USHF.L.U32 UR10, UR10, 0x1, URZ ;  /* 0x000000010a0a7899 */ /* 0x000fe400080006ff */
[----:B-1----:R-:W-:Y:S01]  /*09c0*/  ULEA UR5, UR5, UR7, 0x18 ;  /* 0x0000000705057291 */ /* 0x002fe2000f8ec0ff */
[----:B------:R-:W1:Y:S11]  /*09d0*/  FENCE.VIEW.ASYNC.S ;  /* 0x00000000000073c6 */ /* 0x000e760000000000 */
[----:B-1----:R3:W1:Y:S01]  /*09e0*/  SYNCS.EXCH.64 URZ, [UR5+0x100], UR10 ;  /* 0x0001000a05ff75b2 */ /* 0x0026620008000100 */
[----:B------:R3:W1:Y:S02]  /*09f0*/  SYNCS.EXCH.64 URZ, [UR5+0x108], UR10 ;  /* 0x0001080a05ff75b2 */ /* 0x0006640008000100 */
[----:B---3--:R-:W-:Y:S01]  /*0a00*/  NOP ;  /* 0x0000000000007918 */ /* 0x008fe20000000000 */
.L_x_12:
[----:B------:R-:W3:Y:S01]  /*0a10*/  SHFL.IDX PT, R2, R92, RZ, 0x1f ;  /* 0x00001fff5c027589 */ /* 0x000ee200000e0000 */
[----:B------:R-:W-:Y:S01]  /*0a20*/  NOP ;  /* 0x0000000000007918 */ /* 0x000fe20000000000 */
[----:B---3--:R-:W-:-:S13]  /*0a30*/  ISETP.NE.AND P0, PT, R2, 0x4, PT ;  /* 0x000000040200780c */ /* 0x008fda0003f05270 */
[----:B------:R-:W-:Y:S05]  /*0a40*/  @P0 BRA `(.L_x_13) ;  /* 0x00000000004c0947 */ /* 0x000fea0003800000 */
[----:B-1----:R-:W1:Y:S01]  /*0a50*/  S2UR UR5, SR_CgaCtaId ;  /* 0x00000000000579c3 */ /* 0x002e620000008800 */
[----:B------:R-:W-:Y:S01]  /*0a60*/  UMOV UR9, 0x100 ;  /* 0x0000010000097882 */ /* 0x000fe20000000000 */
[----:B------:R-:W-:Y:S01]  /*0a70*/  UMOV UR7, 0x400 ;  /* 0x0000040000077882 */ /* 0x000fe20000000000 */
[----:B------:R-:W-:Y:S01]  /*0a80*/  USEL UR9, UR9, 0xe0, UP2 ;  /* 0x000000e009097887 */ /* 0x000fe20009000000 */
[----:B------:R-:W-:Y:S01]  /*0a90*/  UMOV UR4, 0x1 ;  /* 0x0000000100047882 */ /* 0x000fe20000000000 */
[----:B------:R-:W-:Y:S01]  /*0aa0*/  ELECT P0, URZ, PT ;  /* 0x0000000000ff782f */ /* 0x000fe20003800000 */
[----:B------:R-:W-:-:S04]  /*0ab0*/  UIADD3 UR10, UPT, UPT, -UR4, 0x100000, URZ ;  /* 0x00100000040a7890 */ /* 0x000fc8000fffe1ff */
[----:B------:R-:W-:Y:S02]  /*0ac0*/  USHF.L.U32 UR11, UR10, 0xb, URZ ;  /* 0x0000000b0a0b7899 */ /* 0x000fe400080006ff */
[----:B------:R-:W-:Y:S02]  /*0ad0*/  USHF.L.U32 UR10, UR10, 0x1, URZ ;  /* 0x000000010a0a7899 */ /* 0x000fe400080006ff */
[----:B------:R-:W-:-:S04]  /*0ae0*/  UIADD3 UR12, UPT, UPT, -UR9, 0x100000, URZ ;  /* 0x00100000090c7890 */ /* 0x000fc8000fffe1ff */
[----:B------:R-:W-:Y:S02]  /*0af0*/  USHF.L.U32 UR13, UR12, 0xb, URZ ;  /* 0x0000000b0c0d7899 */ /* 0x000fe400080006ff */
[----:B------:R-:W-:Y:S02]  /*0b00*/  USHF.L.U32 UR12, UR12, 0x1, URZ ;  /* 0x000000010c0c7899 */ /* 0x000fe400080006ff */
[----:B-1----:R-:W-:Y:S01]  /*0b10*/  ULEA UR5, UR5, UR7, 0x18 ;  /* 0x0000000705057291 */ /* 0x002fe2000f8ec0ff */
[----:B------:R-:W1:Y:S11]  /*0b20*/  FENCE.VIEW.ASYNC.S ;  /* 0x00000000000073c6 */ /* 0x000e760000000000 */
[----:B-1----:R3:W1:Y:S01]  /*0b30*/  SYNCS.EXCH.64 URZ, [UR5+0x110], UR10 ;  /* 0x0001100a05ff75b2 */ /* 0x0026620008000100 */
[----:B------:R3:W1:Y:S01]  /*0b40*/  SYNCS.EXCH.64 URZ, [UR5+0x120], UR12 ;  /* 0x0001200c05ff75b2 */ /* 0x0006620008000100 */
[----:B------:R3:W1:Y:S01]  /*0b50*/  SYNCS.EXCH.64 URZ, [UR5+0x118], UR10 ;  /* 0x0001180a05ff75b2 */ /* 0x0006620008000100 */
[----:B------:R3:W1:Y:S02]  /*0b60*/  SYNCS.EXCH.64 URZ, [UR5+0x128], UR12 ;  /* 0x0001280c05ff75b2 */ /* 0x0006640008000100 */
[----:B---3--:R-:W-:Y:S01]  /*0b70*/  NOP ;  /* 0x0000000000007918 */ /* 0x008fe20000000000 */
.L_x_13:
[----:B------:R-:W3:Y:S01]  /*0b80*/  SHFL.IDX PT, R2, R92, RZ, 0x1f ;  /* 0x00001fff5c027589 */ /* 0x000ee200000e0000 */
[----:B------:R-:W-:Y:S01]  /*0b90*/  NOP ;  /* 0x0000000000007918 */ /* 0x000fe20000000000 */
[----:B---3--:R-:W-:-:S13]  /*0ba0*/  ISETP.NE.AND P0, PT, R2, 0x5, PT ;  /* 0x000000050200780c */ /* 0x008fda0003f05270 */
[----:B------:R-:W-:Y:S05]  /*0bb0*/  @P0 BRA `(.L_x_14) ;  /* 0x0000000000580947 */ /* 0x000fea0003800000 */
[----:B-1----:R-:W1:Y:S01]  /*0bc0*/  S2UR UR7, SR_CgaCtaId ;  /* 0x00000000000779c3 */ /* 0x002e620000008800 */
        /* <DEDUP_REMOVED lines=12> */
[----:B-1----:R3:W1:Y:S01]  /*0c90*/  SYNCS.EXCH.64 URZ, [UR7+0x130], UR10 ;  /* 0x0001300a07ff75b2 */ /* 0x0026620008000100 */
[----:B------:R3:W1:Y:S01]  /*0ca0*/  SYNCS.EXCH.64 URZ, [UR7+0x150], UR4 ;  /* 0x0001500407ff75b2 */ /* 0x0006620008000100 */
[----:B------:R3:W1:Y:S01]  /*0cb0*/  SYNCS.EXCH.64 URZ, [UR7+0x138], UR10 ;  /* 0x0001380a07ff75b2 */ /* 0x0006620008000100 */
[----:B------:R3:W1:Y:S01]  /*0cc0*/  SYNCS.EXCH.64 URZ, [UR7+0x158], UR4 ;  /* 0x0001580407ff75b2 */ /* 0x0006620008000100 */
[----:B------:R3:W1:Y:S01]  /*0cd0*/  SYNCS.EXCH.64 URZ, [UR7+0x140], UR10 ;  /* 0x0001400a07ff75b2 */ /* 0x0006620008000100 */
[----:B------:R3:W1:Y:S01]  /*0ce0*/  SYNCS.EXCH.64 URZ, [UR7+0x160], UR4 ;  /* 0x0001600407ff75b2 */ /* 0x0006620008000100 */
[----:B------:R3:W1:Y:S01]  /*0cf0*/  SYNCS.EXCH.64 URZ, [UR7+0x148], UR10 ;  /* 0x0001480a07ff75b2 */ /* 0x0006620008000100 */
[----:B------:R3:W1:Y:S02]  /*0d00*/  SYNCS.EXCH.64 URZ, [UR7+0x168], UR4 ;  /* 0x0001680407ff75b2 */ /* 0x0006640008000100 */
[----:B---3--:R-:W-:Y:S01]  /*0d10*/  NOP ;  /* 0x0000000000007918 */ /* 0x008fe20000000000 */
.L_x_14:
        /* <DEDUP_REMOVED lines=18> */
.L_x_15:
[----:B-1----:R-:W1:Y:S01]  /*0e40*/  S2UR UR5, SR_CTAID.X ;  /* 0x00000000000579c3 */ /* 0x002e620000002500 */
[----:B------:R-:W-:-:S05]  /*0e50*/  CS2R.32 R87, SR_CgaSize ;  /* 0x0000000000577805 */ /* 0x000fca0000008a00 */
[----:B------:R-:W-:-:S05]  /*0e60*/  IMAD R87, R87, -0xa0, RZ ;  /* 0xffffff6057577824 */ /* 0x000fca00078e02ff */
[----:B------:R-:W-:-:S14]  /*0e70*/  R2UR UR9, R87 ;  /* 0x00000000570972ca */ /* 0x000fdc00000e0000 */
[----:B------:R-:W3:Y:S01]  /*0e80*/  LDCU UR9, c[0x0][UR9+0x2b0] ;  /* 0x00005600090977ac */ /* 0x000ee20008000800 */
[----:B------:R-:W-:Y:S01]  /*0e90*/  NOP ;  /* 0x0000000000007918 */ /* 0x000fe20000000000 */
[----:B------:R-:W-:-:S05]  /*0ea0*/  CS2R.32 R87, SR_CgaSize ;  /* 0x0000000000577805 */ /* 0x000fca0000008a00 */
[----:B------:R-:W-:-:S05]  /*0eb0*/  IMAD R87, R87, -0xa0, RZ ;  /* 0xffffff6057577824 */ /* 0x000fca00078e02ff */
[----:B------:R-:W-:-:S14]  /*0ec0*/  R2UR UR7, R87 ;  /* 0x00000000570772ca */ /* 0x000fdc00000e0000 */
[----:B------:R-:W2:Y:S01]  /*0ed0*/  LDCU UR7, c[0x0][UR7+0x2b4] ;  /* 0x00005680070777ac */ /* 0x000ea20008000800 */
[----:B------:R-:W4:Y:S08]  /*0ee0*/  S2UR UR4, SR_CTAID.Y ;  /* 0x00000000000479c3 */ /* 0x000f300000002600 */
[----:B------:R-:W2:Y:S01]  /*0ef0*/  LDC R10, c[0x0][0xb24] ;  /* 0x0002c900ff0a7b82 */ /* 0x000ea20000000800 */
[----:B-1----:R-:W-:-:S02]  /*0f00*/  I2FP.F32.U32 R87, UR5 ;  /* 0x0000000500577c45 */ /* 0x002fc40008201000 */
[----:B------:R-:W-:-:S05]  /*0f10*/  CS2R.32 R3, SR_CgaSize ;  /* 0x0000000000037805 */ /* 0x000fca0000008a00 */
[----:B------:R-:W-:-:S06]  /*0f20*/  IMAD R3, R3, -0xa0, RZ ;  /* 0xffffff6003037824 */ /* 0x000fcc00078e02ff */
[----:B------:R-:W1:Y:S01]  /*0f30*/  LDC R3, c[0x0][R3+0x2a0] ;  /* 0x0000a80003037b82 */ /* 0x000e620000000800 */
[----:B------:R-:W-:Y:S01]  /*0f40*/  MOV R15, UR5 ;  /* 0x00000005000f7c02 */ /* 0x000fe20008000f00 */
[----:B---3--:R-:W-:Y:S01]  /*0f50*/  FMUL R87, R87, UR9 ;  /* 0x0000000957577c20 */ /* 0x008fe20008400000 */
[----:B----4-:R-:W-:Y:S02]  /*0f60*/  I2FP.F32.U32 R86, UR4 ;  /* 0x0000000400567c45 */ /* 0x010fe40008201000 */
[----:B------:R-:W-:-:S05]  /*0f70*/  CS2R.32 R2, SR_CgaSize ;  /* 0x0000000000027805 */ /* 0x000fca0000008a00 */
[----:B------:R-:W-:-:S06]  /*0f80*/  IMAD R2, R2, -0xa0, RZ ;  /* 0xffffff6002027824 */ /* 0x000fcc00078e02ff */
[----:B------:R-:W3:Y:S01]  /*0f90*/  LDC R2, c[0x0][R2+0x2a4] ;  /* 0x0000a90002027b82 */ /* 0x000ee20000000800 */
[----:B------:R-:W-:Y:S01]  /*0fa0*/  MOV R14, UR4 ;  /* 0x00000004000e7c02 */ /* 0x000fe20008000f00 */
[----:B------:R-:W4:Y:S01]  /*0fb0*/  F2I.U32.TRUNC.NTZ R87, R87 ;  /* 0x0000005700577305 */ /* 0x000f22000020f000 */
[----:B--2---:R-:W-:-:S05]  /*0fc0*/  FMUL R86, R86, UR7 ;  /* 0x0000000756567c20 */ /* 0x004fca0008400000 */
[----:B------:R-:W-:Y:S01]  /*0fd0*/  BAR.SYNC.DEFER_BLOCKING 0x0 ;  /* 0x0000000000007b1d */ /* 0x000fe20000010000 */
[----:B------:R-:W-:-:S05]  /*0fe0*/  ISETP.GE.AND P0, PT, R10, 0x1, PT ;  /* 0x000000010a00780c */ /* 0x000fca0003f06270 */
[----:B------:R-:W2:Y:S02]  /*0ff0*/  F2I.U32.TRUNC.NTZ R86, R86 ;  /* 0x0000005600567305 */ /* 0x000ea4000020f000 */
[----:B------:R-:W3:Y:S01]  /*1000*/  S2UR UR36, SR_CTAID.Z ;  /* 0x00000000002479c3 */ /* 0x000ee20000002700 */
[----:B----4-:R-:W-:-:S05]  /*1010*/  IADD3 R87, PT, PT, -R87, RZ, RZ ;  /* 0x000000ff57577210 */ /* 0x010fca0007ffe1ff */
[----:B-1----:R-:W-:Y:S01]  /*1020*/  IMAD R87, R3, R87, UR5 ;  /* 0x0000000503577e24 */ /* 0x002fe2000f8e0257 */
[----:B--2---:R-:W-:-:S05]  /*1030*/  IADD3 R86, PT, PT, -R86, RZ, RZ ;  /* 0x000000ff56567210 */ /* 0x004fca0007ffe1ff */
[----:B---3--:R-:W-:Y:S01]  /*1040*/  IMAD R86, R2, R86, UR4 ;  /* 0x0000000402567e24 */ /* 0x008fe2000f8e0256 */
[----:B------:R-:W-:Y:S06]  /*1050*/  @!P0 BRA `(.L_x_16) ;  /* 0x0000000000b88947 */ /* 0x000fec0003800000 */
[----:B------:R-:W1:Y:S01]  /*1060*/  LDC.64 R4, c[0x0][0xb18] ;  /* 0x0002c600ff047b82 */ /* 0x000e620000000a00 */
[----:B------:R-:W-:-:S07]  /*1070*/  ISETP.NE.AND P0, PT, R10, 0x1, PT ;  /* 0x000000010a00780c */ /* 0x000fce0003f05270 */
[----:B------:R-:W2:Y:S08]  /*1080*/  LDC R9, c[0x0][0xb0c] ;  /* 0x0002c300ff097b82 */ /* 0x000eb00000000800 */
[----:B------:R-:W3:Y:S08]  /*1090*/  LDC R12, c[0x0][0x370] ;  /* 0x0000dc00ff0c7b82 */ /* 0x000ef00000000800 */
[----:B------:R-:W4:Y:S01]  /*10a0*/  LDC R11, c[0x0][0x374] ;  /* 0x0000dd00ff0b7b82 */ /* 0x000f220000000800 */
[----:B-1----:R-:W-:-:S07]  /*10b0*/  ISETP.NE.AND P1, PT, R4, 0x1, PT ;  /* 0x000000010400780c */ /* 0x002fce0003f25270 */
[----:B------:R-:W3:Y:S01]  /*10c0*/  LDC.64 R6, c[0x0][0xb10] ;  /* 0x0002c400ff067b82 */ /* 0x000ee20000000a00 */
[----:B--2---:R-:W-:-:S07]  /*10d0*/  ISETP.NE.AND P2, PT, R9, 0x1, PT ;  /* 0x000000010900780c */ /* 0x004fce0003f45270 */
[----:B------:R-:W1:Y:S08]  /*10e0*/  LDC R8, c[0x0][0xb20] ;  /* 0x0002c800ff087b82 */ /* 0x000e700000000800 */
[----:B------:R-:W2:Y:S01]  /*10f0*/  LDC.64 R2, c[0x0][0xb28] ;  /* 0x0002ca00ff027b82 */ /* 0x000ea20000000a00 */
[----:B----4-:R-:W-:-:S04]  /*1100*/  IMAD.HI.U32 R13, R11, R5, RZ ;  /* 0x000000050b0d7227 */ /* 0x010fc800078e00ff */
[----:B------:R-:W-:-:S04]  /*1110*/  IMAD.HI.U32 R5, R14, R5, RZ ;  /* 0x000000050e057227 */ /* 0x000fc800078e00ff */
[----:B---3--:R-:W-:-:S05]  /*1120*/  IMAD.HI.U32 R16, R12, R6, RZ ;  /* 0x000000060c107227 */ /* 0x008fca00078e00ff */
[-C--:B------:R-:W-:Y:S01]  /*1130*/  @P2 SHF.R.U32.HI R12, RZ, R7.reuse, R16 ;  /* 0x00000007ff0c2219 */ /* 0x080fe20000011610 */
[----:B------:R-:W-:Y:S01]  /*1140*/  IMAD.HI.U32 R16, R15, R6, RZ ;  /* 0x000000060f107227 */ /* 0x000fe200078e00ff */
[-C--:B-1----:R-:W-:Y:S02]  /*1150*/  @P1 SHF.R.U32.HI R11, RZ, R8.reuse, R13 ;  /* 0x00000008ff0b1219 */ /* 0x082fe4000001160d */
[----:B------:R-:W-:Y:S02]  /*1160*/  SHF.R.U32.HI R5, RZ, R8, R5 ;  /* 0x00000008ff057219 */ /* 0x000fe40000011605 */
[----:B------:R-:W-:Y:S02]  /*1170*/  SHF.R.U32.HI R16, RZ, R7, R16 ;  /* 0x00000007ff107219 */ /* 0x000fe40000011610 */
[----:B------:R-:W-:Y:S01]  /*1180*/  SEL R5, R14, R5, !P1 ;  /* 0x000000050e057207 */ /* 0x000fe20004800000 */
[----:B--2---:R-:W-:Y:S01]  /*1190*/  IMAD.HI.U32 R13, R11, R2, RZ ;  /* 0x000000020b0d7227 */ /* 0x004fe200078e00ff */
[----:B------:R-:W-:-:S03]  /*11a0*/  SEL R16, R15, R16, !P2 ;  /* 0x000000100f107207 */ /* 0x000fc60005000000 */
[----:B------:R-:W-:Y:S01]  /*11b0*/  IMAD.HI.U32 R6, R12, R2, RZ ;  /* 0x000000020c067227 */ /* 0x000fe200078e00ff */
[----:B------:R-:W-:-:S04]  /*11c0*/  @P0 SHF.R.U32.HI R11, RZ, R3, R13 ;  /* 0x00000003ff0b0219 */ /* 0x000fc8000001160d */
[----:B------:R-:W-:Y:S01]  /*11d0*/  @P0 SHF.R.U32.HI R12, RZ, R3, R6 ;  /* 0x00000003ff0c0219 */ /* 0x000fe20000011606 */
[----:B------:R-:W-:-:S04]  /*11e0*/  IMAD R11, R11, R10, RZ ;  /* 0x0000000a0b0b7224 */ /* 0x000fc800078e02ff */
[----:B------:R-:W-:Y:S01]  /*11f0*/  IMAD R6, R12, R10, RZ ;  /* 0x0000000a0c067224 */ /* 0x000fe200078e02ff */
[----:B------:R-:W-:-:S04]  /*1200*/  ISETP.GE.AND P1, PT, R5, R11, PT ;  /* 0x0000000b0500720c */ /* 0x000fc80003f26270 */
[----:B------:R-:W-:Y:S01]  /*1210*/  ISETP.GE.OR P1, PT, R16, R6, P1 ;  /* 0x000000061000720c */ /* 0x000fe20000f26670 */
[----:B------:R-:W-:-:S05]  /*1220*/  IMAD.HI.U32 R6, R5, R2, RZ ;  /* 0x0000000205067227 */ /* 0x000fca00078e00ff */
[----:B------:R-:W-:-:S04]  /*1230*/  SHF.R.U32.HI R6, RZ, R3, R6 ;  /* 0x00000003ff067219 */ /* 0x000fc80000011606 */
[----:B------:R-:W-:-:S03]  /*1240*/  SEL R6, R5, R6, !P0 ;  /* 0x0000000605067207 */ /* 0x000fc60004000000 */
[----:B------:R-:W-:Y:S01]  /*1250*/  @!P1 IMAD.HI.U32 R7, R16, R2, RZ ;  /* 0x0000000210079227 */ /* 0x000fe200078e00ff */
[----:B------:R-:W-:-:S04]  /*1260*/  IADD3 R2, PT, PT, -R6, RZ, RZ ;  /* 0x000000ff06027210 */ /* 0x000fc80007ffe1ff */
[----:B------:R-:W-:Y:S01]  /*1270*/  @!P1 SHF.R.U32.HI R3, RZ, R3, R7 ;  /* 0x00000003ff039219 */ /* 0x000fe20000011607 */
[----:B------:R-:W-:Y:S01]  /*1280*/  IMAD R2, R10, R2, R5 ;  /* 0x000000020a027224 */ /* 0x000fe200078e0205 */
[----:B------:R-:W-:Y:S02]  /*1290*/  IADD3 R7, PT, PT, -R5, RZ, RZ ;  /* 0x000000ff05077210 */ /* 0x000fe40007ffe1ff */
[----:B------:R-:W-:-:S03]  /*12a0*/  @!P1 SEL R3, R16, R3, !P0 ;  /* 0x0000000310039207 */ /* 0x000fc60004000000 */
[----:B------:R-:W-:Y:S02]  /*12b0*/  IMAD R7, R4, R7, R14 ;  /* 0x0000000704077224 */ /* 0x000fe400078e020e */
[--C-:B------:R-:W-:Y:S02]  /*12c0*/  @!P1 IMAD.IADD R6, R6, 0x1, -R3.reuse ;  /* 0x0000000106069824 */ /* 0x100fe400078e0a03 */
[----:B------:R-:W-:Y:S01]  /*12d0*/  @!P1 IMAD R3, R2, R12, R3 ;  /* 0x0000000c02039224 */ /* 0x000fe200078e0203 */
[----:B------:R-:W-:Y:S01]  /*12e0*/  IADD3 R2, PT, PT, -R16, RZ, RZ ;  /* 0x000000ff10027210 */ /* 0x000fe20007ffe1ff */
[----:B------:R-:W-:Y:S02]  /*12f0*/  @!P1 IMAD R5, R6, R10, R16 ;  /* 0x0000000a06059224 */ /* 0x000fe400078e0210 */
[----:B------:R-:W-:Y:S02]  /*1300*/  @!P1 IMAD.MOV.U32 R16, RZ, RZ, R3 ;  /* 0x000000ffff109224 */ /* 0x000fe400078e0003 */
[----:B------:R-:W-:-:S02]  /*1310*/  IMAD R2, R9, R2, R15 ;  /* 0x0000000209027224 */ /* 0x000fc400078e020f */
[----:B------:R-:W-:Y:S02]  /*1320*/  IMAD R14, R5, R4, R7 ;  /* 0x00000004050e7224 */ /* 0x000fe400078e0207 */
[----:B------:R-:W-:Y:S02]  /*1330*/  IMAD R15, R16, R9, R2 ;  /* 0x00000009100f7224 */ /* 0x000fe400078e0202 */
.L_x_16:
[----:B------:R-:W1:Y:S01]  /*1340*/  LDCU UR4, c[0x0][0xb30] ;  /* 0x00016600ff0477ac */ /* 0x000e620008000800 */
[----:B------:R-:W2:Y:S08]  /*1350*/  S2UR UR37, SR_CgaCtaId ;  /* 0x00000000002579c3 */ /* 0x000eb00000008800 */
[----:B------:R-:W3:Y:S01]  /*1360*/  LDC R40, c[0x0][0xb24] ;  /* 0x0002c900ff287b82 */ /* 0x000ee20000000800 */
[----:B-1----:R-:W-:-:S09]  /*1370*/  UISETP.NE.AND UP1, UPT, UR4, 0x1, UPT ;  /* 0x000000010400788c */ /* 0x002fd2000bf25270 */
[----:B--2---:R-:W-:Y:S05]  /*1380*/  BRA.U UP1, `(.L_x_17) ;  /* 0x0000000101407547 */ /* 0x004fea000b800000 */
[----:B------:R-:W1:Y:S08]  /*1390*/  LDC.64 R4, c[0x0][0xb10] ;  /* 0x0002c400ff047b82 */ /* 0x000e700000000a00 */
[----:B------:R-:W2:Y:S08]  /*13a0*/  LDC.64 R2, c[0x0][0xb18] ;  /* 0x0002c600ff027b82 */ /* 0x000eb00000000a00 */
[----:B------:R-:W4:Y:S08]  /*13b0*/  LDC R6, c[0x0][0xb20] ;  /* 0x0002c800ff067b82 */ /* 0x000f300000000800 */
[----:B------:R-:W3:Y:S01]  /*13c0*/  LDC R7, c[0x0][0xb0c] ;  /* 0x0002c300ff077b82 */ /* 0x000ee20000000800 */
[----:B-1----:R-:W-:-:S05]  /*13d0*/  IMAD.HI.U32 R4, R15, R4, RZ ;  /* 0x000000040f047227 */ /* 0x002fca00078e00ff */
[----:B------:R-:W-:Y:S01]  /*13e0*/  SHF.R.U32.HI R4, RZ, R5, R4 ;  /* 0x00000005ff047219 */ /* 0x000fe20000011604 */
[----:B--2---:R-:W-:Y:S01]  /*13f0*/  IMAD.HI.U32 R3, R14, R3, RZ ;  /* 0x000000030e037227 */ /* 0x004fe200078e00ff */
[----:B------:R-:W-:-:S04]  /*1400*/  ISETP.NE.AND P0, PT, R2, 0x1, PT ;  /* 0x000000010200780c */ /* 0x000fc80003f05270 */
[----:B----4-:R-:W-:-:S04]  /*1410*/  SHF.R.U32.HI R3, RZ, R6, R3 ;  /* 0x00000006ff037219 */ /* 0x010fc80000011603 */
[----:B------:R-:W-:Y:S02]  /*1420*/  SEL R3, R14, R3, !P0 ;  /* 0x000000030e037207 */ /* 0x000fe40004000000 */
[----:B---3--:R-:W-:-:S04]  /*1430*/  ISETP.NE.AND P1, PT, R7, 0x1, PT ;  /* 0x000000010700780c */ /* 0x008fc80003f25270 */
[----:B------:R-:W-:-:S05]  /*1440*/  SEL R4, R15, R4, !P1 ;  /* 0x000000040f047207 */ /* 0x000fca0004800000 */
[----:B------:R-:W-:Y:S02]  /*1450*/  IMAD.IADD R5, R3, 0x1, -R4 ;  /* 0x0000000103057824 */ /* 0x000fe400078e0a04 */
[----:B------:R-:W-:Y:S02]  /*1460*/  IMAD.IADD R3, R4, 0x1, -R3 ;  /* 0x0000000104037824 */ /* 0x000fe400078e0a03 */
[----:B------:R-:W-:Y:S02]  /*1470*/  IMAD R15, R5, R7, R15 ;  /* 0x00000007050f7224 */ /* 0x000fe400078e020f */
[----:B------:R-:W-:-:S07]  /*1480*/  IMAD R14, R3, R2, R14 ;  /* 0x00000002030e7224 */ /* 0x000fce00078e020e */
.L_x_17:
[----:B------:R-:W-:Y:S01]  /*1490*/  BAR.SYNC.DEFER_BLOCKING 0x0 ;  /* 0x0000000000007b1d */ /* 0x000fe20000010000 */
[----:B------:R-:W-:Y:S01]  /*14a0*/  UISETP.NE.AND UP1, UPT, UR8, 0x2, UPT ;  /* 0x000000020800788c */ /* 0x000fe2000bf25270 */
[----:B------:R-:W-:Y:S02]  /*14b0*/  ISETP.NE.OR P5, PT, R0, 0x2, !P5 ;  /* 0x000000020000780c */ /* 0x000fe40006fa5670 */
[----:B------:R-:W-:-:S06]  /*14c0*/  LOP3.LUT R2, R101, 0x1f, RZ, 0xc0, !PT ;  /* 0x0000001f65027812 */ /* 0x000fcc00078ec0ff */
[----:B------:R-:W-:Y:S05]  /*14d0*/  BRA.U UP1, `(.L_x_18) ;  /* 0x0000001501747547 */ /* 0x000fea000b800000 */
[----:B------:R-:W1:Y:S01]  /*14e0*/  LDCU UR13, c[0x0][0x38c] ;  /* 0x00007180ff0d77ac */ /* 0x000e620008000800 */
[----:B------:R-:W2:Y:S01]  /*14f0*/  LDC R8, c[0x0][0x370] ;  /* 0x0000dc00ff087b82 */ /* 0x000ea20000000800 */
[----:B------:R-:W-:Y:S01]  /*1500*/  PLOP3.LUT P1, PT, PT, PT, UP2, 0x80, 0x8 ;  /* 0x000000000008781c */ /* 0x000fe20003f2f028 */
[----:B------:R-:W-:Y:S01]  /*1510*/  IMAD.MOV.U32 R17, RZ, RZ, 0x1 ;  /* 0x00000001ff117424 */ /* 0x000fe200078e00ff */
[----:B------:R-:W-:Y:S01]  /*1520*/  ISETP.EQ.OR P4, PT, R2, RZ, P5 ;  /* 0x000000ff0200720c */ /* 0x000fe20002f82670 */
[----:B------:R-:W-:Y:S01]  /*1530*/  IMAD.MOV.U32 R16, RZ, RZ, RZ ;  /* 0x000000ffff107224 */ /* 0x000fe200078e00ff */
[----:B------:R-:W-:Y:S02]  /*1540*/  PLOP3.LUT P1, PT, P1, PT, PT, 0x8, 0x80 ;  /* 0x000000000080781c */ /* 0x000fe40000f2e170 */
[----:B------:R-:W-:Y:S01]  /*1550*/  CS2R R12, SRZ ;  /* 0x00000000000c7805 */ /* 0x000fe2000001ff00 */
[----:B------:R-:W-:Y:S01]  /*1560*/  IMAD.MOV.U32 R11, RZ, RZ, 0x1 ;  /* 0x00000001ff0b7424 */ /* 0x000fe200078e00ff */
[----:B------:R-:W4:Y:S01]  /*1570*/  LDC R0, c[0x0][0x374] ;  /* 0x0000dd00ff007b82 */ /* 0x000f220000000800 */
[----:B------:R-:W2:Y:S01]  /*1580*/  LDCU.64 UR22, c[0x0][0x348] ;  /* 0x00006900ff1677ac */ /* 0x000ea20008000a00 */
[----:B------:R-:W-:Y:S01]  /*1590*/  UMOV UR6, URZ ;  /* 0x000000ff00067c82 */ /* 0x000fe20008000000 */
[----:B-1----:R-:W-:-:S04]  /*15a0*/  UIADD3 UR5, UPT, UPT, UR13, 0x1f, URZ ;  /* 0x0000001f0d057890 */ /* 0x002fc8000fffe0ff */
[----:B------:R-:W-:-:S04]  /*15b0*/  USHF.R.S32.HI UR4, URZ, 0x1f, UR5 ;  /* 0x0000001fff047899 */ /* 0x000fc80008011405 */
[----:B------:R-:W-:-:S04]  /*15c0*/  ULEA.HI UR4, UR4, UR5, URZ, 0x5 ;  /* 0x0000000504047291 */ /* 0x000fc8000f8f28ff */
[----:B------:R-:W-:Y:S02]  /*15d0*/  USHF.R.S32.HI UR15, URZ, 0x5, UR4 ;  /* 0x00000005ff0f7899 */ /* 0x000fe40008011404 */
[----:B------:R-:W-:Y:S02]  /*15e0*/  UIADD3 UR4, UPT, UPT, UR13, -0x1, URZ ;  /* 0xffffffff0d047890 */ /* 0x000fe4000fffe0ff */
[----:B------:R-:W-:Y:S02]  /*15f0*/  UISETP.LT.U32.AND UP0, UPT, UR15, 0xc, UPT ;  /* 0x0000000c0f00788c */ /* 0x000fe4000bf01070 */
[----:B------:R-:W-:Y:S02]  /*1600*/  UISETP.GE.U32.AND UP1, UPT, UR4, -0x3f, UPT ;  /* 0xffffffc10400788c */ /* 0x000fe4000bf26070 */
[----:B------:R-:W-:Y:S02]  /*1610*/  USEL UR14, UR15, 0xc, UP0 ;  /* 0x0000000c0f0e7887 */ /* 0x000fe40008000000 */
[----:B------:R-:W-:-:S02]  /*1620*/  UIADD3 UR13, UPT, UPT, UR13, 0x3e, URZ ;  /* 0x0000003e0d0d7890 */ /* 0x000fc4000fffe0ff */
[----:B------:R-:W-:Y:S02]  /*1630*/  UIADD3 UR5, UPT, UPT, UR14, -0x1, URZ ;  /* 0xffffffff0e057890 */ /* 0x000fe4000fffe0ff */
[----:B------:R-:W-:-:S03]  /*1640*/  UIADD3 UR7, UPT, UPT, UR15, -UR14, URZ ;  /* 0x8000000e0f077290 */ /* 0x000fc6000fffe0ff */
[----:B------:R-:W-:-:S04]  /*1650*/  @UP1 UIADD3 UR5, UPT, UPT, UR14, URZ, URZ ;  /* 0x000000ff0e051290 */ /* 0x000fc8000fffe0ff */
[----:B--2---:R-:W-:-:S12]  /*1660*/  UIADD3 UR5, UPT, UPT, UR5, 0x1, URZ ;  /* 0x0000000105057890 */ /* 0x004fd8000fffe0ff */
.L_x_36:
[----:B------:R-:W-:Y:S01]  /*1670*/  UISETP.NE.AND UP0, UPT, UR37, URZ, UPT ;  /* 0x000000ff2500728c */ /* 0x000fe2000bf05270 */
[----:B------:R-:W1:Y:S08]  /*1680*/  S2UR UR37, SR_CgaCtaId ;  /* 0x00000000002579c3 */ /* 0x000e700000008800 */
[----:B------:R-:W-:Y:S05]  /*1690*/  BRA.U UP0, `(.L_x_19) ;  /* 0x0000000100347547 */ /* 0x000fea000b800000 */
[----:B------:R-:W2:Y:S01]  /*16a0*/  S2R R2, SR_CgaCtaId ;  /* 0x0000000000027919 */ /* 0x000ea20000008800 */
[----:B------:R-:W-:-:S04]  /*16b0*/  MOV R3, 0x400 ;  /* 0x0000040000037802 */ /* 0x000fc80000000f00 */
[----:B--2---:R-:W-:Y:S02]  /*16c0*/  LEA R2, R2, R3, 0x18 ;  /* 0x0000000302027211 */ /* 0x004fe400078ec0ff */
[----:B------:R-:W-:-:S03]  /*16d0*/  SHF.L.U32 R3, R11, 0x1f, RZ ;  /* 0x0000001f0b037819 */ /* 0x000fc600000006ff */
[----:B------:R-:W-:-:S04]  /*16e0*/  IMAD R2, R12, 0x8, R2 ;  /* 0x000000080c027824 */ /* 0x000fc800078e0202 */
[----:B------:R-:W2:Y:S02]  /*16f0*/  SYNCS.PHASECHK.TRANS64.TRYWAIT P0, [R2+URZ+0x180], R3 ;  /* 0x00018003020075a7 */ /* 0x000ea400080011ff */
[----:B--2---:R-:W-:Y:S05]  /*1700*/  @!P0 BRA `(.L_x_20) ;  /* 0x0000007800948947 */ /* 0x004fea0003800000 */
.L_x_140:
[----:B------:R-:W-:Y:S01]  /*1710*/  VIADD R12, R12, 0x1 ;  /* 0x000000010c0c7836 */ /* 0x000fe20000000000 */
[----:B------:R2:W-:Y:S04]  /*1720*/  SYNCS.ARRIVE.TRANS64.A1T0 RZ, [R2+URZ+0x170], RZ ;  /* 0x000170ff02ff79a7 */ /* 0x0005e800081000ff */
[----:B------:R-:W-:-:S04]  /*1730*/  ISETP.NE.AND P0, PT, R12, 0x2, PT ;  /* 0x000000020c00780c */ /* 0x000fc80003f05270 */
[----:B------:R-:W-:Y:S02]  /*1740*/  SEL R12, R12, RZ, P0 ;  /* 0x000000ff0c0c7207 */ /* 0x000fe40000000000 */
[----:B--2---:R-:W-:-:S04]  /*1750*/  SEL R2, RZ, 0x1, P0 ;  /* 0x00000001ff027807 */ /* 0x004fc80000000000 */
[----:B------:R-:W-:-:S07]  /*1760*/  LOP3.LUT R11, R11, R2, RZ, 0x3c, !PT ;  /* 0x000000020b0b7212 */ /* 0x000fce00078e3cff */
.L_x_19:
[----:B------:R-:W-:Y:S01]  /*1770*/  UMOV UR4, 0x400 ;  /* 0x0000040000047882 */ /* 0x000fe20000000000 */
[----:B------:R-:W-:Y:S01]  /*1780*/  SHF.L.U32 R2, R17, 0x1f, RZ ;  /* 0x0000001f11027819 */ /* 0x000fe200000006ff */
[----:B-1----:R-:W-:Y:S01]  /*1790*/  ULEA UR4, UR37, UR4, 0x18 ;  /* 0x0000000425047291 */ /* 0x002fe2000f8ec0ff */
[----:B------:R-:W-:Y:S01]  /*17a0*/  R2UR UR35, R15 ;  /* 0x000000000f2372ca */ /* 0x000fe200000e0000 */
[----:B------:R-:W-:Y:S01]  /*17b0*/  UISETP.GE.U32.AND UP0, UPT, UR13, 0x3f, UPT ;  /* 0x0000003f0d00788c */ /* 0x000fe2000bf06070 */
[----:B------:R-:W-:Y:S01]  /*17c0*/  R2UR UR11, R14 ;  /* 0x000000000e0b72ca */ /* 0x000fe200000e0000 */
[----:B------:R-:W-:Y:S01]  /*17d0*/  ULEA UR8, UR6, UR4, 0x3 ;  /* 0x0000000406087291 */ /* 0x000fe2000f8e18ff */
[----:B------:R-:W-:-:S08]  /*17e0*/  UMOV UR24, URZ ;  /* 0x000000ff00187c82 */ /* 0x000fd00008000000 */
[----:B------:R1:W2:Y:S01]  /*17f0*/  SYNCS.PHASECHK.TRANS64.TRYWAIT P0, [UR8+0x60], R2 ;  /* 0x00006002ff0075a7 */ /* 0x0002a20008001108 */
[----:B------:R-:W-:Y:S02]  /*1800*/  USHF.L.U32 UR35, UR35, 0x7, URZ ;  /* 0x0000000723237899 */ /* 0x000fe400080006ff */
[----:B------:R-:W-:Y:S01]  /*1810*/  USHF.L.U32 UR11, UR11, 0x7, URZ ;  /* 0x000000070b0b7899 */ /* 0x000fe200080006ff */
[----:B------:R-:W-:Y:S11]  /*1820*/  BRA.U !UP0, `(.L_x_21) ;  /* 0x0000000108a47547 */ /* 0x000ff6000b800000 */
[----:B------:R-:W-:Y:S01]  /*1830*/  UMOV UR16, URZ ;  /* 0x000000ff00107c82 */ /* 0x000fe20008000000 */
[----:B------:R-:W-:-:S05]  /*1840*/  UMOV UR17, UR6 ;  /* 0x0000000600117c82 */ /* 0x000fca0008000000 */
.L_x_26:
[----:B-1----:R-:W-:Y:S01]  /*1850*/  ULEA UR33, UR17, UR4, 0x3 ;  /* 0x0000000411217291 */ /* 0x002fe2000f8e18ff */
[----:B--2---:R-:W-:Y:S01]  /*1860*/  @!P5 MOV R3, 0x4000 ;  /* 0x000040000003d802 */ /* 0x004fe20000000f00 */
[----:B--2---:R-:W-:Y:S10]  /*1870*/  @P0 BRA `(.L_x_22) ;  /* 0x00000000000c0947 */ /* 0x004ff40003800000 */
[----:B------:R-:W-:-:S04]  /*1880*/  SHF.L.U32 R4, R17, 0x1f, RZ ;  /* 0x0000001f11047819 */ /* 0x000fc800000006ff */
[----:B------:R-:W2:Y:S02]  /*1890*/  SYNCS.PHASECHK.TRANS64.TRYWAIT P0, [UR33+0x60], R4 ;  /* 0x00006004ff0075a7 */ /* 0x000ea40008001121 */
[----:B--2---:R-:W-:Y:S05]  /*18a0*/  @!P0 BRA `(.L_x_23) ;  /* 0x0000007800408947 */ /* 0x004fea0003800000 */
.L_x_22:
[----:B------:R2:W-:Y:S01]  /*18b0*/  @!P5 SYNCS.ARRIVE.TRANS64 RZ, [UR33], R3 ;  /* 0x00000003ffffd9a7 */ /* 0x0005e20008000021 */
[----:B------:R-:W-:Y:S04]  /*18c0*/  BSSY.RECONVERGENT B0, `(.L_x_24) ;  /* 0x0000003000007945 */ /* 0x000fe80003800200 */
[----:B------:R-:W-:Y:S05]  /*18d0*/  @P4 BRA `(.L_x_25) ;  /* 0x0000000000044947 */ /* 0x000fea0003800000 */
[----:B------:R-:W-:Y:S05]  /*18e0*/  BPT.TRAP 0x1 ;  /* 0x000000040000795c */ /* 0x000fea0000300000 */
.L_x_25:
[----:B------:R-:W-:Y:S05]  /*18f0*/  BSYNC.RECONVERGENT B0 ;  /* 0x0000000000007941 */ /* 0x000fea0003800200 */
.L_x_24:
[----:B------:R-:W-:Y:S02]  /*1900*/  UIADD3 UR6, UPT, UPT, UR17, 0x1, URZ ;  /* 0x0000000111067890 */ /* 0x000fe4000fffe0ff */
[----:B------:R-:W-:Y:S02]  /*1910*/  UIADD3 UR26, UP1, UPT, UR22, 0x80, URZ ;  /* 0x00000080161a7890 */ /* 0x000fe4000ff3e0ff */
[----:B------:R-:W-:Y:S02]  /*1920*/  UISETP.NE.AND UP0, UPT, UR6, 0xc, UPT ;  /* 0x0000000c0600788c */ /* 0x000fe4000bf05270 */
[----:B------:R-:W-:Y:S02]  /*1930*/  USHF.L.U32 UR34, UR16, 0x5, URZ ;  /* 0x0000000510227899 */ /* 0x000fe400080006ff */
[----:B------:R-:W-:Y:S02]  /*1940*/  USEL UR9, URZ, 0x1, UP0 ;  /* 0x00000001ff097887 */ /* 0x000fe40008000000 */
[----:B------:R-:W-:-:S02]  /*1950*/  USEL UR6, UR6, URZ, UP0 ;  /* 0x000000ff06067287 */ /* 0x000fc40008000000 */
[----:B------:R-:W-:Y:S02]  /*1960*/  UIADD3 UR20, UP0, UPT, UR22, 0x180, URZ ;  /* 0x0000018016147890 */ /* 0x000fe4000ff1e0ff */
[----:B------:R-:W-:Y:S01]  /*1970*/  ULEA UR8, UR6, UR4, 0x3 ;  /* 0x0000000406087291 */ /* 0x000fe2000f8e18ff */
[----:B------:R-:W-:Y:S01]  /*1980*/  LOP3.LUT R17, R17, UR9, RZ, 0x3c, !PT ;  /* 0x0000000911117c12 */ /* 0x000fe2000f8e3cff */
[----:B------:R-:W-:Y:S02]  /*1990*/  UIADD3.X UR27, UPT, UPT, URZ, UR23, URZ, UP1, !UPT ;  /* 0x00000017ff1b7290 */ /* 0x000fe40008ffe4ff */
[----:B------:R-:W-:Y:S01]  /*19a0*/  UIADD3.X UR21, UPT, UPT, URZ, UR23, URZ, UP0, !UPT ;  /* 0x00000017ff157290 */ /* 0x000fe200087fe4ff */
[----:B-1----:R-:W-:Y:S01]  /*19b0*/  SHF.L.U32 R2, R17, 0x1f, RZ ;  /* 0x0000001f11027819 */ /* 0x002fe200000006ff */
[----:B------:R-:W-:Y:S01]  /*19c0*/  UMOV UR18, 0x0 ;  /* 0x0000000000127882 */ /* 0x000fe20000000000 */
[----:B------:R-:W-:Y:S01]  /*19d0*/  UMOV UR19, 0x10000000 ;  /* 0x1000000000137882 */ /* 0x000fe20000000000 */
[----:B------:R-:W-:Y:S01]  /*19e0*/  UMOV UR12, UR36 ;  /* 0x00000024000c7c82 */ /* 0x000fe20008000000 */
[----:B------:R1:W1:Y:S01]  /*19f0*/  SYNCS.PHASECHK.TRANS64.TRYWAIT P0, [UR8+0x60], R2 ;  /* 0x00006002ff0075a7 */ /* 0x0002620008001108 */
[----:B------:R-:W-:Y:S01]  /*1a00*/  ULEA UR8, UR17, UR4, 0xd ;  /* 0x0000000411087291 */ /* 0x000fe2000f8e68ff */
[----:B------:R-:W-:Y:S01]  /*1a10*/  UMOV UR9, UR33 ;  /* 0x0000002100097c82 */ /* 0x000fe20008000000 */
[----:B------:R-:W-:-:S02]  /*1a20*/  UMOV UR10, UR34 ;  /* 0x00000022000a7c82 */ /* 0x000fc40008000000 */
[----:B------:R-:W-:Y:S02]  /*1a30*/  UIADD3 UR32, UPT, UPT, UR8, 0x8400, URZ ;  /* 0x0000840008207890 */ /* 0x000fe4000fffe0ff */
[----:B------:R-:W-:Y:S02]  /*1a40*/  UIADD3 UR8, UPT, UPT, UR8, 0x20400, URZ ;  /* 0x0002040008087890 */ /* 0x000fe4000fffe0ff */
[----:B------:R-:W-:Y:S01]  /*1a50*/  UIADD3 UR16, UPT, UPT, UR16, 0x1, URZ ;  /* 0x0000000110107890 */ /* 0x000fe2000fffe0ff */
[----:B------:R-:W-:Y:S01]  /*1a60*/  UMOV UR24, UR5 ;  /* 0x0000000500187c82 */ /* 0x000fe20008000000 */
[----:B------:R-:W-:Y:S02]  /*1a70*/  UMOV UR17, UR6 ;  /* 0x0000000600117c82 */ /* 0x000fe40008000000 */
[----:B------:R-:W-:Y:S01]  /*1a80*/  UISETP.NE.AND UP0, UPT, UR16, UR5, UPT ;  /* 0x000000051000728c */ /* 0x000fe2000bf05270 */
[----:B------:R1:W-:Y:S02]  /*1a90*/  UTMALDG.3D [UR32], [UR26], desc[UR18] ;  /* 0x000012201a0075b4 */ /* 0x0003e40008011000 */
[----:B------:R1:W-:Y:S06]  /*1aa0*/  UTMALDG.3D [UR8], [UR20], desc[UR18] ;  /* 0x00001208140075b4 */ /* 0x0003ec0008011000 */
[----:B------:R-:W-:Y:S05]  /*1ab0*/  BRA.U UP0, `(.L_x_26) ;  /* 0xfffffffd00647547 */ /* 0x000fea000b83ffff */
.L_x_21:
[----:B-1----:R-:W-:Y:S01]  /*1ac0*/  ULEA UR8, UR6, UR4, 0x3 ;  /* 0x0000000406087291 */ /* 0x002fe2000f8e18ff */
[----:B------:R-:W-:Y:S01]  /*1ad0*/  SHF.L.U32 R2, R17, 0x1f, RZ ;  /* 0x0000001f11027819 */ /* 0x000fe200000006ff */
[----:B------:R-:W-:Y:S01]  /*1ae0*/  @!P1 SYNCS.ARRIVE.TRANS64.A1T0 RZ, [UR4+0x108], RZ ;  /* 0x000108ffffff99a7 */ /* 0x000fe20008100004 */
[----:B------:R-:W-:-:S06]  /*1af0*/  UISETP.GT.AND UP0, UPT, UR15, UR14, UPT ;  /* 0x0000000e0f00728c */ /* 0x000fcc000bf04270 */
[----:B--2---:R1:W2:Y:S03]  /*1b00*/  SYNCS.PHASECHK.TRANS64.TRYWAIT P0, [UR8+0x60], R2 ;  /* 0x00006002ff0075a7 */ /* 0x0042a60008001108 */
[----:B------:R-:W-:Y:S05]  /*1b10*/  BRA.U !UP0, `(.L_x_27) ;  /* 0x0000000108a87547 */ /* 0x000fea000b800000 */
[----:B------:R-:W-:Y:S01]  /*1b20*/  UIADD3 UR21, UPT, UPT, UR7, UR24, URZ ;  /* 0x0000001807157290 */ /* 0x000fe2000fffe0ff */
[----:B------:R-:W-:-:S11]  /*1b30*/  UMOV UR25, UR6 ;  /* 0x0000000600197c82 */ /* 0x000fd60008000000 */
.L_x_32:
[----:B-1----:R-:W-:Y:S01]  /*1b40*/  ULEA UR17, UR25, UR4, 0x3 ;  /* 0x0000000419117291 */ /* 0x002fe2000f8e18ff */
[----:B--2---:R-:W-:Y:S01]  /*1b50*/  @!P5 MOV R3, 0x4000 ;  /* 0x000040000003d802 */ /* 0x004fe20000000f00 */
[----:B--2---:R-:W-:Y:S10]  /*1b60*/  @P0 BRA `(.L_x_28) ;  /* 0x00000000000c0947 */ /* 0x004ff40003800000 */
[----:B------:R-:W-:-:S04]  /*1b70*/  SHF.L.U32 R4, R17, 0x1f, RZ ;  /* 0x0000001f11047819 */ /* 0x000fc800000006ff */
[----:B------:R-:W2:Y:S02]  /*1b80*/  SYNCS.PHASECHK.TRANS64.TRYWAIT P0, [UR17+0x60], R4 ;  /* 0x00006004ff0075a7 */ /* 0x000ea40008001111 */
[----:B--2---:R-:W-:Y:S05]  /*1b90*/  @!P0 BRA `(.L_x_29) ;  /* 0x00000074009c8947 */ /* 0x004fea0003800000 */
.L_x_28:
[----:B------:R2:W-:Y:S01]  /*1ba0*/  @!P5 SYNCS.ARRIVE.TRANS64 RZ, [UR17], R3 ;  /* 0x00000003ffffd9a7 */ /* 0x0005e20008000011 */
[----:B------:R-:W-:Y:S04]  /*1bb0*/  BSSY.RECONVERGENT B0, `(.L_x_30) ;  /* 0x0000003000007945 */ /* 0x000fe80003800200 */
[----:B------:R-:W-:Y:S05]  /*1bc0*/  @P4 BRA `(.L_x_31) ;  /* 0x0000000000044947 */ /* 0x000fea0003800000 */
[----:B------:R-:W-:Y:S05]  /*1bd0*/  BPT.TRAP 0x1 ;  /* 0x000000040000795c */ /* 0x000fea0000300000 */
.L_x_31:
[----:B------:R-:W-:Y:S05]  /*1be0*/  BSYNC.RECONVERGENT B0 ;  /* 0x0000000000007941 */ /* 0x000fea0003800200 */
.L_x_30:
        /* <DEDUP_REMOVED lines=20> */
[----:B------:R-:W-:Y:S01]  /*1d30*/  UIADD3 UR8, UPT, UPT, UR8, 0x20400, URZ ;  /* 0x0002040008087890 */ /* 0x000fe2000fffe0ff */
[----:B------:R-:W-:Y:S01]  /*1d40*/  UMOV UR9, UR17 ;  /* 0x0000001100097c82 */ /* 0x000fe20008000000 */
[----:B------:R-:W-:Y:S01]  /*1d50*/  UMOV UR10, UR18 ;  /* 0x00000012000a7c82 */ /* 0x000fe20008000000 */
[----:B------:R-:W-:Y:S01]  /*1d60*/  UIADD3 UR24, UPT, UPT, UR24, 0x1, URZ ;  /* 0x0000000118187890 */ /* 0x000fe2000fffe0ff */
[----:B------:R-:W-:-:S03]  /*1d70*/  UMOV UR25, UR6 ;  /* 0x0000000600197c82 */ /* 0x000fc60008000000 */
[----:B------:R1:W-:Y:S01]  /*1d80*/  UTMALDG.3D [UR16], [UR30], desc[UR26] ;  /* 0x00001a101e0075b4 */ /* 0x0003e20008011000 */
[----:B------:R-:W-:Y:S01]  /*1d90*/  UISETP.NE.AND UP0, UPT, UR24, UR21, UPT ;  /* 0x000000151800728c */ /* 0x000fe2000bf05270 */
[----:B------:R1:W-:Y:S08]  /*1da0*/  UTMALDG.3D [UR8], [UR28], desc[UR26] ;  /* 0x00001a081c0075b4 */ /* 0x0003f00008011000 */
[----:B------:R-:W-:Y:S05]  /*1db0*/  BRA.U UP0, `(.L_x_32) ;  /* 0xfffffffd00607547 */ /* 0x000fea000b83ffff */
.L_x_27:
[C---:B-1----:R-:W-:Y:S01]  /*1dc0*/  LEA R2, R16.reuse, UR4, 0x3 ;  /* 0x0000000410027c11 */ /* 0x042fe2000f8e18ff */
[----:B------:R-:W-:Y:S01]  /*1dd0*/  NOP ;  /* 0x0000000000007918 */ /* 0x000fe20000000000 */
[----:B--2---:R-:W-:Y:S02]  /*1de0*/  SHF.L.U32 R3, R13, 0x1f, RZ ;  /* 0x0000001f0d037819 */ /* 0x004fe400000006ff */
[----:B------:R-:W-:Y:S02]  /*1df0*/  LEA R4, R16, UR4, 0x4 ;  /* 0x0000000410047c11 */ /* 0x000fe4000f8e20ff */
[----:B------:R-:W1:Y:S02]  /*1e00*/  SYNCS.PHASECHK.TRANS64.TRYWAIT P0, [R2+URZ+0x110], R3 ;  /* 0x00011003020075a7 */ /* 0x000e6400080011ff */
[----:B-1----:R-:W-:Y:S05]  /*1e10*/  @!P0 BRA `(.L_x_33) ;  /* 0x0000007400148947 */ /* 0x002fea0003800000 */
.L_x_143:
[----:B------:R-:W2:Y:S01]  /*1e20*/  LDS.128 R4, [R4+0x1a0] ;  /* 0x0001a00004047984 */ /* 0x000ea20000000c00 */
[----:B---3--:R-:W-:Y:S01]  /*1e30*/  ISETP.GE.AND P0, PT, R40, 0x1, PT ;  /* 0x000000012800780c */ /* 0x008fe20003f06270 */
[----:B-1----:R-:W-:Y:S01]  /*1e40*/  VIADD R2, R2, 0x120 ;  /* 0x0000012002027836 */ /* 0x002fe20000000000 */
[----:B------:R-:W-:Y:S01]  /*1e50*/  @!PT LDS RZ, [RZ] ;  /* 0x00000000fffff984 */ /* 0x000fe20000000800 */
[----:B------:R-:W-:Y:S01]  /*1e60*/  @!PT LDS RZ, [RZ] ;  /* 0x00000000fffff984 */ /* 0x000fe20000000800 */
[----:B------:R-:W-:Y:S01]  /*1e70*/  @!PT LDS RZ, [RZ] ;  /* 0x00000000fffff984 */ /* 0x000fe20000000800 */
[----:B------:R-:W-:Y:S01]  /*1e80*/  @!PT LDS RZ, [RZ] ;  /* 0x00000000fffff984 */ /* 0x000fe20000000800 */
[----:B------:R1:W-:Y:S06]  /*1e90*/  MEMBAR.ALL.CTA ;  /* 0x0000000000007992 */ /* 0x0003ec0000008000 */
[----:B-1----:R-:W1:Y:S01]  /*1ea0*/  FENCE.VIEW.ASYNC.S ;  /* 0x00000000000073c6 */ /* 0x002e620000000000 */
[----:B------:R-:W-:-:S04]  /*1eb0*/  PRMT R2, RZ, 0x654, R2 ;  /* 0x00000654ff027816 */ /* 0x000fc80000000002 */
[----:B-1----:R1:W-:Y:S01]  /*1ec0*/  SYNCS.ARRIVE.TRANS64.RED.A1T0 RZ, [R2+URZ], RZ ;  /* 0x000000ff02ff79a7 */ /* 0x0023e200081004ff */
[----:B--2---:R-:W-:-:S13]  /*1ed0*/  LOP3.LUT P2, RZ, R6, 0x1, RZ, 0xc0, !PT ;  /* 0x0000000106ff7812 */ /* 0x004fda000784c0ff */
[----:B------:R-:W-:Y:S01]  /*1ee0*/  @P2 SHF.R.U32.HI R3, RZ, 0x10, R5 ;  /* 0x00000010ff032819 */ /* 0x000fe20000011605 */
[----:B------:R-:W-:Y:S01]  /*1ef0*/  VOTEU.ANY UP0, P2 ;  /* 0x0000000000ff7886 */ /* 0x000fe20001000100 */
[----:B------:R-:W-:Y:S02]  /*1f00*/  @P2 MOV R10, R4 ;  /* 0x00000004000a2202 */ /* 0x000fe40000000f00 */
[----:B------:R-:W-:Y:S02]  /*1f10*/  @P2 R2UR.BROADCAST UR8, R3 ;  /* 0x00000000030822ca */ /* 0x000fe400008e0000 */
[----:B------:R-:W-:-:S11]  /*1f20*/  @P2 LOP3.LUT R9, R5, 0xffff, RZ, 0xc0, !PT ;  /* 0x0000ffff05092812 */ /* 0x000fd600078ec0ff */
[----:B------:R-:W-:Y:S01]  /*1f30*/  @UP0 UMOV UR36, UR8 ;  /* 0x0000000800240c82 */ /* 0x000fe20008000000 */
[----:B-1----:R-:W-:Y:S05]  /*1f40*/  @!P0 BRA `(.L_x_34) ;  /* 0x0000000000b88947 */ /* 0x002fea0003800000 */
[----:B------:R-:W4:Y:S01]  /*1f50*/  LDC.64 R4, c[0x0][0xb18] ;  /* 0x0002c600ff047b82 */ /* 0x000f220000000a00 */
[----:B------:R-:W-:-:S07]  /*1f60*/  ISETP.NE.AND P3, PT, R40, 0x1, PT ;  /* 0x000000012800780c */ /* 0x000fce0003f65270 */
[----:B------:R-:W1:Y:S08]  /*1f70*/  LDC.64 R6, c[0x0][0xb10] ;  /* 0x0002c400ff067b82 */ /* 0x000e700000000a00 */
[----:B------:R-:W2:Y:S08]  /*1f80*/  LDC R14, c[0x0][0xb20] ;  /* 0x0002c800ff0e7b82 */ /* 0x000eb00000000800 */
[----:B------:R-:W3:Y:S01]  /*1f90*/  LDC R15, c[0x0][0xb0c] ;  /* 0x0002c300ff0f7b82 */ /* 0x000ee20000000800 */
[----:B----4-:R-:W-:Y:S01]  /*1fa0*/  IMAD.HI.U32 R19, R0, R5, RZ ;  /* 0x0000000500137227 */ /* 0x010fe200078e00ff */
[----:B------:R-:W-:-:S03]  /*1fb0*/  ISETP.NE.AND P0, PT, R4, 0x1, PT ;  /* 0x000000010400780c */ /* 0x000fc60003f05270 */
[----:B------:R-:W-:-:S03]  /*1fc0*/  IMAD.HI.U32 R5, R9, R5, RZ ;  /* 0x0000000509057227 */ /* 0x000fc600078e00ff */
[----:B------:R-:W4:Y:S01]  /*1fd0*/  LDC.64 R2, c[0x0][0xb28] ;  /* 0x0002ca00ff027b82 */ /* 0x000f220000000a00 */
[----:B-1----:R-:W-:-:S04]  /*1fe0*/  IMAD.HI.U32 R20, R8, R6, RZ ;  /* 0x0000000608147227 */ /* 0x002fc800078e00ff */
[----:B------:R-:W-:Y:S01]  /*1ff0*/  IMAD.HI.U32 R21, R10, R6, RZ ;  /* 0x000000060a157227 */ /* 0x000fe200078e00ff */
[----:B------:R-:W-:Y:S02]  /*2000*/  SHF.R.U32.HI R20, RZ, R7, R20 ;  /* 0x00000007ff147219 */ /* 0x000fe40000011614 */
[-C--:B--2---:R-:W-:Y:S02]  /*2010*/  SHF.R.U32.HI R19, RZ, R14.reuse, R19 ;  /* 0x0000000eff137219 */ /* 0x084fe40000011613 */
[----:B------:R-:W-:Y:S02]  /*2020*/  SHF.R.U32.HI R5, RZ, R14, R5 ;  /* 0x0000000eff057219 */ /* 0x000fe40000011605 */
[----:B------:R-:W-:Y:S02]  /*2030*/  SEL R19, R0, R19, !P0 ;  /* 0x0000001300137207 */ /* 0x000fe40004000000 */
[----:B------:R-:W-:Y:S02]  /*2040*/  SHF.R.U32.HI R21, RZ, R7, R21 ;  /* 0x00000007ff157219 */ /* 0x000fe40000011615 */
[----:B---3--:R-:W-:-:S02]  /*2050*/  ISETP.NE.AND P1, PT, R15, 0x1, PT ;  /* 0x000000010f00780c */ /* 0x008fc40003f25270 */
[----:B------:R-:W-:Y:S02]  /*2060*/  SEL R5, R9, R5, !P0 ;  /* 0x0000000509057207 */ /* 0x000fe40004000000 */
[----:B------:R-:W-:Y:S02]  /*2070*/  SEL R20, R8, R20, !P1 ;  /* 0x0000001408147207 */ /* 0x000fe40004800000 */
[----:B------:R-:W-:Y:S01]  /*2080*/  SEL R21, R10, R21, !P1 ;  /* 0x000000150a157207 */ /* 0x000fe20004800000 */
[----:B----4-:R-:W-:-:S04]  /*2090*/  IMAD.HI.U32 R18, R19, R2, RZ ;  /* 0x0000000213127227 */ /* 0x010fc800078e00ff */
        /* <DEDUP_REMOVED lines=10> */
[----:B------:R-:W-:-:S04]  /*2140*/  @!P0 IMAD.HI.U32 R7, R21, R2, RZ ;  /* 0x0000000215078227 */ /* 0x000fc800078e00ff */
[----:B------:R-:W-:Y:S01]  /*2150*/  IMAD.MOV R2, RZ, RZ, -R6 ;  /* 0x000000ffff027224 */ /* 0x000fe200078e0a06 */
[----:B------:R-:W-:Y:S02]  /*2160*/  @!P0 SHF.R.U32.HI R3, RZ, R3, R7 ;  /* 0x00000003ff038219 */ /* 0x000fe40000011607 */
[----:B------:R-:W-:Y:S01]  /*2170*/  IADD3 R7, PT, PT, -R5, RZ, RZ ;  /* 0x000000ff05077210 */ /* 0x000fe20007ffe1ff */
[----:B------:R-:W-:Y:S01]  /*2180*/  IMAD R2, R40, R2, R5 ;  /* 0x0000000228027224 */ /* 0x000fe200078e0205 */
        /* <DEDUP_REMOVED lines=10> */
.L_x_34:
[----:B------:R-:W1:Y:S02]  /*2230*/  LDCU UR8, c[0x0][0xb30] ;  /* 0x00016600ff0877ac */ /* 0x000e640008000800 */
[----:B-1----:R-:W-:-:S09]  /*2240*/  UISETP.NE.AND UP0, UPT, UR8, 0x1, UPT ;  /* 0x000000010800788c */ /* 0x002fd2000bf05270 */
[----:B------:R-:W-:Y:S05]  /*2250*/  BRA.U UP0, `(.L_x_35) ;  /* 0x0000000100407547 */ /* 0x000fea000b800000 */
[----:B------:R-:W1:Y:S08]  /*2260*/  LDC.64 R4, c[0x0][0xb10] ;  /* 0x0002c400ff047b82 */ /* 0x000e700000000a00 */
[----:B------:R-:W2:Y:S08]  /*2270*/  LDC.64 R2, c[0x0][0xb18] ;  /* 0x0002c600ff027b82 */ /* 0x000eb00000000a00 */
[----:B------:R-:W3:Y:S08]  /*2280*/  LDC R6, c[0x0][0xb20] ;  /* 0x0002c800ff067b82 */ /* 0x000ef00000000800 */
[----:B------:R-:W4:Y:S01]  /*2290*/  LDC R7, c[0x0][0xb0c] ;  /* 0x0002c300ff077b82 */ /* 0x000f220000000800 */
[----:B-1----:R-:W-:-:S05]  /*22a0*/  IMAD.HI.U32 R4, R10, R4, RZ ;  /* 0x000000040a047227 */ /* 0x002fca00078e00ff */
[----:B------:R-:W-:Y:S01]  /*22b0*/  SHF.R.U32.HI R4, RZ, R5, R4 ;  /* 0x00000005ff047219 */ /* 0x000fe20000011604 */
[----:B--2---:R-:W-:Y:S01]  /*22c0*/  IMAD.HI.U32 R3, R9, R3, RZ ;  /* 0x0000000309037227 */ /* 0x004fe200078e00ff */
[----:B------:R-:W-:-:S04]  /*22d0*/  ISETP.NE.AND P0, PT, R2, 0x1, PT ;  /* 0x000000010200780c */ /* 0x000fc80003f05270 */
[----:B---3--:R-:W-:-:S04]  /*22e0*/  SHF.R.U32.HI R3, RZ, R6, R3 ;  /* 0x00000006ff037219 */ /* 0x008fc80000011603 */
[----:B------:R-:W-:Y:S02]  /*22f0*/  SEL R3, R9, R3, !P0 ;  /* 0x0000000309037207 */ /* 0x000fe40004000000 */
[----:B----4-:R-:W-:-:S04]  /*2300*/  ISETP.NE.AND P1, PT, R7, 0x1, PT ;  /* 0x000000010700780c */ /* 0x010fc80003f25270 */
[----:B------:R-:W-:-:S05]  /*2310*/  SEL R4, R10, R4, !P1 ;  /* 0x000000040a047207 */ /* 0x000fca0004800000 */
[----:B------:R-:W-:Y:S02]  /*2320*/  IMAD.IADD R5, R3, 0x1, -R4 ;  /* 0x0000000103057824 */ /* 0x000fe400078e0a04 */
[----:B------:R-:W-:Y:S02]  /*2330*/  IMAD.IADD R3, R4, 0x1, -R3 ;  /* 0x0000000104037824 */ /* 0x000fe400078e0a03 */
[----:B------:R-:W-:Y:S02]  /*2340*/  IMAD R10, R5, R7, R10 ;  /* 0x00000007050a7224 */ /* 0x000fe400078e020a */
[----:B------:R-:W-:-:S07]  /*2350*/  IMAD R9, R3, R2, R9 ;  /* 0x0000000203097224 */ /* 0x000fce00078e0209 */
.L_x_35:
[----:B------:R-:W-:Y:S01]  /*2360*/  VIADD R16, R16, 0x1 ;  /* 0x0000000110107836 */ /* 0x000fe20000000000 */
[----:B------:R-:W-:Y:S01]  /*2370*/  PLOP3.LUT P1, PT, PT, PT, PT, 0x80, 0x8 ;  /* 0x000000000008781c */ /* 0x000fe20003f2f070 */
[----:B------:R-:W-:Y:S02]  /*2380*/  IMAD.IADD R15, R10, 0x1, R87 ;  /* 0x000000010a0f7824 */ /* 0x000fe400078e0257 */
[----:B------:R-:W-:Y:S01]  /*2390*/  IMAD.IADD R14, R9, 0x1, R86 ;  /* 0x00000001090e7824 */ /* 0x000fe200078e0256 */
[----:B------:R-:W-:-:S04]  /*23a0*/  ISETP.NE.AND P0, PT, R16, 0x2, PT ;  /* 0x000000021000780c */ /* 0x000fc80003f05270 */
[----:B------:R-:W-:Y:S02]  /*23b0*/  SEL R2, RZ, 0x1, P0 ;  /* 0x00000001ff027807 */ /* 0x000fe40000000000 */
[----:B------:R-:W-:Y:S02]  /*23c0*/  SEL R16, R16, RZ, P0 ;  /* 0x000000ff10107207 */ /* 0x000fe40000000000 */
[----:B------:R-:W-:Y:S01]  /*23d0*/  LOP3.LUT R13, R13, R2, RZ, 0x3c, !PT ;  /* 0x000000020d0d7212 */ /* 0x000fe200078e3cff */
[----:B------:R-:W-:Y:S06]  /*23e0*/  @P2 BRA `(.L_x_36) ;  /* 0xfffffff000a02947 */ /* 0x000fec000383ffff */
[----:B------:R-:W-:Y:S01]  /*23f0*/  UIADD3 UR4, UPT, UPT, UR4, 0x60, URZ ;  /* 0x0000006004047890 */ /* 0x000fe2000fffe0ff */
[----:B------:R-:W-:-:S03]  /*2400*/  SHF.L.U32 R2, R17, 0x1f, RZ ;  /* 0x0000001f11027819 */ /* 0x000fc600000006ff */
[----:B------:R-:W-:-:S09]  /*2410*/  ULEA UR5, UR6, UR4, 0x3 ;  /* 0x0000000406057291 */ /* 0x000fd2000f8e18ff */
[----:B------:R-:W1:Y:S02]  /*2420*/  SYNCS.PHASECHK.TRANS64.TRYWAIT P0, [UR5], R2 ;  /* 0x00000002ff0075a7 */ /* 0x000e640008001105 */
[----:B-1----:R-:W-:Y:S05]  /*2430*/  @!P0 BRA `(.L_x_37) ;  /* 0x0000006c00a08947 */ /* 0x002fea0003800000 */
.L_x_145:
[----:B------:R-:W-:-:S04]  /*2440*/  UIADD3 UR6, UPT, UPT, UR6, 0x1, URZ ;  /* 0x0000000106067890 */ /* 0x000fc8000fffe0ff */
[----:B------:R-:W-:-:S04]  /*2450*/  UISETP.NE.AND UP0, UPT, UR6, 0xc, UPT ;  /* 0x0000000c0600788c */ /* 0x000fc8000bf05270 */
[----:B------:R-:W-:Y:S02]  /*2460*/  USEL UR7, URZ, 0x1, UP0 ;  /* 0x00000001ff077887 */ /* 0x000fe40008000000 */
[----:B------:R-:W-:-:S04]  /*2470*/  USEL UR6, UR6, URZ, UP0 ;  /* 0x000000ff06067287 */ /* 0x000fc80008000000 */
[----:B------:R-:W-:Y:S01]  /*2480*/  ULEA UR5, UR6, UR4, 0x3 ;  /* 0x0000000406057291 */ /* 0x000fe2000f8e18ff */
[----:B-1----:R-:W-:-:S04]  /*2490*/  LOP3.LUT R2, R17, UR7, RZ, 0x3c, !PT ;  /* 0x0000000711027c12 */ /* 0x002fc8000f8e3cff */
[----:B------:R-:W-:-:S04]  /*24a0*/  SHF.L.U32 R3, R2, 0x1f, RZ ;  /* 0x0000001f02037819 */ /* 0x000fc800000006ff */
[----:B------:R-:W1:Y:S02]  /*24b0*/  SYNCS.PHASECHK.TRANS64.TRYWAIT P0, [UR5], R3 ;  /* 0x00000003ff0075a7 */ /* 0x000e640008001105 */
[----:B-1----:R-:W-:Y:S05]  /*24c0*/  @!P0 BRA `(.L_x_38) ;  /* 0x0000006c00948947 */ /* 0x002fea0003800000 */
.L_x_147:
[----:B------:R-:W-:-:S04]  /*24d0*/  UIADD3 UR6, UPT, UPT, UR6, 0x1, URZ ;  /* 0x0000000106067890 */ /* 0x000fc8000fffe0ff */
[----:B------:R-:W-:-:S04]  /*24e0*/  UISETP.NE.AND UP0, UPT, UR6, 0xc, UPT ;  /* 0x0000000c0600788c */ /* 0x000fc8000bf05270 */
[----:B------:R-:W-:Y:S02]  /*24f0*/  USEL UR7, URZ, 0x1, UP0 ;  /* 0x00000001ff077887 */ /* 0x000fe40008000000 */
[----:B------:R-:W-:-:S04]  /*2500*/  USEL UR6, UR6, URZ, UP0 ;  /* 0x000000ff06067287 */ /* 0x000fc80008000000 */
[----:B------:R-:W-:Y:S01]  /*2510*/  ULEA UR5, UR6, UR4, 0x3 ;  /* 0x0000000406057291 */ /* 0x000fe2000f8e18ff */
[----:B------:R-:W-:-:S04]  /*2520*/  LOP3.LUT R2, R2, UR7, RZ, 0x3c, !PT ;  /* 0x0000000702027c12 */ /* 0x000fc8000f8e3cff */
[----:B-1----:R-:W-:-:S04]  /*2530*/  SHF.L.U32 R3, R2, 0x1f, RZ ;  /* 0x0000001f02037819 */ /* 0x002fc800000006ff */
[----:B------:R-:W1:Y:S02]  /*2540*/  SYNCS.PHASECHK.TRANS64.TRYWAIT P0, [UR5], R3 ;  /* 0x00000003ff0075a7 */ /* 0x000e640008001105 */
[----:B-1----:R-:W-:Y:S05]  /*2550*/  @!P0 BRA `(.L_x_39) ;  /* 0x0000006c00888947 */ /* 0x002fea0003800000 */
.L_x_149:
        /* <DEDUP_REMOVED lines=9> */
.L_x_151:
        /* <DEDUP_REMOVED lines=9> */
.L_x_153:
        /* <DEDUP_REMOVED lines=9> */
.L_x_155:
        /* <DEDUP_REMOVED lines=9> */
.L_x_157:
        /* <DEDUP_REMOVED lines=9> */
.L_x_159:
        /* <DEDUP_REMOVED lines=9> */
.L_x_161:
        /* <DEDUP_REMOVED lines=9> */
.L_x_163:
        /* <DEDUP_REMOVED lines=9> */
.L_x_165:
[----:B------:R-:W-:-:S04]  /*29e0*/  UIADD3 UR6, UPT, UPT, UR6, 0x1, URZ ;  /* 0x0000000106067890 */ /* 0x000fc8000fffe0ff */
[----:B------:R-:W-:-:S04]  /*29f0*/  UISETP.NE.AND UP0, UPT, UR6, 0xc, UPT ;  /* 0x0000000c0600788c */ /* 0x000fc8000bf05270 */
[----:B------:R-:W-:Y:S02]  /*2a00*/  USEL UR5, URZ, 0x1, UP0 ;  /* 0x00000001ff057887 */ /* 0x000fe40008000000 */
[----:B------:R-:W-:-:S04]  /*2a10*/  USEL UR6, UR6, URZ, UP0 ;  /* 0x000000ff06067287 */ /* 0x000fc80008000000 */
[----:B------:R-:W-:Y:S01]  /*2a20*/  ULEA UR6, UR6, UR4, 0x3 ;  /* 0x0000000406067291 */ /* 0x000fe2000f8e18ff */
[----:B------:R-:W-:-:S04]  /*2a30*/  LOP3.LUT R2, R2, UR5, RZ, 0x3c, !PT ;  /* 0x0000000502027c12 */ /* 0x000fc8000f8e3cff */
[----:B------:R-:W-:Y:S01]  /*2a40*/  SHF.L.U32 R2, R2, 0x1f, RZ ;  /* 0x0000001f02027819 */ /* 0x000fe200000006ff */
[----:B-1--4-:R-:W-:-:S07]  /*2a50*/  IMAD.U32 R0, RZ, RZ, UR6 ;  /* 0x00000006ff007e24 */ /* 0x012fce000f8e00ff */
.L_x_48:
[----:B-1----:R1:W2:Y:S02]  /*2a60*/  SYNCS.PHASECHK.TRANS64.TRYWAIT P0, [R0+URZ], R2 ;  /* 0x00000002000075a7 */ /* 0x0022a400080011ff */
[----:B--2---:R-:W-:Y:S05]  /*2a70*/  @!P0 NANOSLEEP.SYNCS 0x989680 ;  /* 0x009896800000895d */ /* 0x004fea0003900000 */
[----:B------:R-:W2:Y:S02]  /*2a80*/  @!P0 SYNCS.PHASECHK.TRANS64 P0, [R0+URZ], R2 ;  /* 0x00000002000085a7 */ /* 0x000ea400080010ff */
[----:B--2---:R-:W-:Y:S05]  /*2a90*/  @P0 EXIT ;  /* 0x000000000000094d */ /* 0x004fea0003800000 */
[----:B------:R-:W-:Y:S05]  /*2aa0*/  BRA `(.L_x_48) ;  /* 0xfffffffc00ec7947 */ /* 0x000fea000383ffff */
.L_x_18:
[----:B------:R-:W-:-:S04]  /*2ab0*/  UISETP.NE.AND UP1, UPT, UR37, URZ, UPT ;  /* 0x000000ff2500728c */ /* 0x000fc8000bf25270 */
[----:B------:R-:W-:-:S09]  /*2ac0*/  UISETP.NE.OR UP1, UPT, UR8, 0x1, UP1 ;  /* 0x000000010800788c */ /* 0x000fd20008f25670 */
[----:B------:R-:W-:Y:S05]  /*2ad0*/  BRA.U UP1, `(.L_x_49) ;  /* 0x0000000501487547 */ /* 0x000fea000b800000 */
[----:B------:R-:W-:Y:S01]  /*2ae0*/  ISETP.NE.AND P2, PT, R2, RZ, PT ;  /* 0x000000ff0200720c */ /* 0x000fe20003f45270 */
[----:B------:R-:W-:Y:S01]  /*2af0*/  IMAD.MOV.U32 R12, RZ, RZ, 0x1 ;  /* 0x00000001ff0c7424 */ /* 0x000fe200078e00ff */
[----:B------:R-:W-:Y:S02]  /*2b00*/  CS2R R10, SRZ ;  /* 0x00000000000a7805 */ /* 0x000fe4000001ff00 */
[----:B------:R-:W-:Y:S01]  /*2b10*/  CS2R R8, SRZ ;  /* 0x0000000000087805 */ /* 0x000fe2000001ff00 */
[----:B------:R-:W-:Y:S01]  /*2b20*/  UMOV UR4, 0x400 ;  /* 0x0000040000047882 */ /* 0x000fe20000000000 */
[----:B------:R-:W-:Y:S01]  /*2b30*/  UMOV UR6, URZ ;  /* 0x000000ff00067c82 */ /* 0x000fe20008000000 */
[----:B------:R-:W-:-:S12]  /*2b40*/  ULEA UR37, UR37, UR4, 0x18 ;  /* 0x0000000425257291 */ /* 0x000fd8000f8ec0ff */
.L_x_53:
[----:B------:R-:W-:Y:S02]  /*2b50*/  LEA R0, R8, UR37, 0x3 ;  /* 0x0000002508007c11 */ /* 0x000fe4000f8e18ff */
[----:B------:R-:W-:-:S03]  /*2b60*/  SHF.L.U32 R4, R9, 0x1f, RZ ;  /* 0x0000001f09047819 */ /* 0x000fc600000006ff */
[----:B------:R-:W-:Y:S01]  /*2b70*/  VIADD R5, R0, 0x180 ;  /* 0x0000018000057836 */ /* 0x000fe20000000000 */
[----:B------:R-:W1:Y:S02]  /*2b80*/  SYNCS.PHASECHK.TRANS64.TRYWAIT P0, [R0+URZ+0x170], R4 ;  /* 0x00017004000075a7 */ /* 0x000e6400080011ff */
[----:B-1----:R-:W-:Y:S05]  /*2b90*/  @!P0 BRA `(.L_x_50) ;  /* 0x0000006800d08947 */ /* 0x002fea0003800000 */
.L_x_166:
[----:B------:R-:W-:Y:S01]  /*2ba0*/  ULEA UR5, UR6, UR37, 0x3 ;  /* 0x0000002506057291 */ /* 0x000fe2000f8e18ff */
[----:B-1----:R-:W-:Y:S01]  /*2bb0*/  PRMT R0, RZ, 0x654, R5 ;  /* 0x00000654ff007816 */ /* 0x002fe20000000005 */
[----:B------:R-:W-:Y:S01]  /*2bc0*/  @!P2 IMAD.MOV.U32 R4, RZ, RZ, 0x10 ;  /* 0x00000010ff04a424 */ /* 0x000fe200078e00ff */
[----:B------:R-:W-:Y:S01]  /*2bd0*/  SHF.L.U32 R5, R12, 0x1f, RZ ;  /* 0x0000001f0c057819 */ /* 0x000fe200000006ff */
[----:B------:R-:W-:Y:S01]  /*2be0*/  UIADD3 UR4, UPT, UPT, UR5, 0x110, URZ ;  /* 0x0000011005047890 */ /* 0x000fe2000fffe0ff */
[----:B------:R1:W-:Y:S05]  /*2bf0*/  SYNCS.ARRIVE.TRANS64.RED.A1T0 RZ, [R0+URZ], RZ ;  /* 0x000000ff00ff79a7 */ /* 0x0003ea00081004ff */
[----:B------:R-:W-:Y:S01]  /*2c00*/  IMAD.U32 R6, RZ, RZ, UR4 ;  /* 0x00000004ff067e24 */ /* 0x000fe2000f8e00ff */
[----:B------:R-:W2:Y:S04]  /*2c10*/  SYNCS.PHASECHK.TRANS64.TRYWAIT P0, [UR5+0x120], R5 ;  /* 0x00012005ff0075a7 */ /* 0x000ea80008001105 */
[----:B------:R-:W-:Y:S01]  /*2c20*/  PRMT R6, R2, 0x654, R6 ;  /* 0x0000065402067816 */ /* 0x000fe20000000006 */
[----:B-12---:R-:W-:Y:S06]  /*2c30*/  @!P0 BRA `(.L_x_51) ;  /* 0x0000006800bc8947 */ /* 0x006fec0003800000 */
.L_x_168:
[----:B------:R-:W-:Y:S01]  /*2c40*/  ULEA UR4, UR6, UR37, 0x4 ;  /* 0x0000002506047291 */ /* 0x000fe2000f8e20ff */
[----:B------:R-:W-:Y:S01]  /*2c50*/  SEL R3, R6, R3, !P2 ;  /* 0x0000000306037207 */ /* 0x000fe20005000000 */
[----:B------:R-:W-:Y:S01]  /*2c60*/  UIADD3 UR5, UPT, UPT, UR5, 0x110, URZ ;  /* 0x0000011005057890 */ /* 0x000fe2000fffe0ff */
[----:B-1----:R-:W-:Y:S01]  /*2c70*/  LEA R0, R11, UR37, 0x3 ;  /* 0x000000250b007c11 */ /* 0x002fe2000f8e18ff */
[----:B------:R-:W-:Y:S01]  /*2c80*/  UIADD3 UR4, UPT, UPT, UR4, 0x1a0, URZ ;  /* 0x000001a004047890 */ /* 0x000fe2000fffe0ff */
[----:B------:R1:W-:Y:S01]  /*2c90*/  @!P2 SYNCS.ARRIVE.TRANS64.RED RZ, [R3+URZ], R4 ;  /* 0x0000000403ffa9a7 */ /* 0x0003e200080004ff */
[----:B------:R-:W-:Y:S01]  /*2ca0*/  UIADD3 UR6, UPT, UPT, UR6, 0x1, URZ ;  /* 0x0000000106067890 */ /* 0x000fe2000fffe0ff */
[----:B------:R-:W-:-:S03]  /*2cb0*/  VIADD R8, R8, 0x1 ;  /* 0x0000000108087836 */ /* 0x000fc60000000000 */
[----:B------:R-:W-:Y:S02]  /*2cc0*/  UISETP.NE.AND UP0, UPT, UR6, 0x2, UPT ;  /* 0x000000020600788c */ /* 0x000fe4000bf05270 */
[----:B------:R-:W-:Y:S01]  /*2cd0*/  ISETP.NE.AND P0, PT, R8, 0x2, PT ;  /* 0x000000020800780c */ /* 0x000fe20003f05270 */
[----:B------:R-:W-:Y:S06]  /*2ce0*/  UGETNEXTWORKID.BROADCAST [UR4], [UR5] ;  /* 0x00000000040073ca */ /* 0x000fec0008000100 */
[----:B------:R-:W-:Y:S02]  /*2cf0*/  USEL UR4, URZ, 0x1, UP0 ;  /* 0x00000001ff047887 */ /* 0x000fe40008000000 */
[----:B------:R-:W-:-:S04]  /*2d00*/  USEL UR6, UR6, URZ, UP0 ;  /* 0x000000ff06067287 */ /* 0x000fc80008000000 */
[----:B------:R-:W-:Y:S02]  /*2d10*/  LOP3.LUT R12, R12, UR4, RZ, 0x3c, !PT ;  /* 0x000000040c0c7c12 */ /* 0x000fe4000f8e3cff */
[----:B-1----:R-:W-:-:S04]  /*2d20*/  SHF.L.U32 R4, R10, 0x1f, RZ ;  /* 0x0000001f0a047819 */ /* 0x002fc800000006ff */
[----:B------:R-:W1:Y:S02]  /*2d30*/  SYNCS.PHASECHK.TRANS64.TRYWAIT P1, [R0+URZ+0x110], R4 ;  /* 0x00011004000075a7 */ /* 0x000e6400080211ff */
[----:B-1----:R-:W-:Y:S05]  /*2d40*/  @!P1 BRA `(.L_x_52) ;  /* 0x0000006800909947 */ /* 0x002fea0003800000 */
.L_x_169:
[C---:B-1----:R-:W-:Y:S01]  /*2d50*/  LEA R4, R11.reuse, UR37, 0x4 ;  /* 0x000000250b047c11 */ /* 0x042fe2000f8e20ff */
[----:B------:R-:W-:Y:S01]  /*2d60*/  VIADD R0, R0, 0x120 ;  /* 0x0000012000007836 */ /* 0x000fe20000000000 */
[----:B------:R-:W-:Y:S01]  /*2d70*/  SEL R8, R8, RZ, P0 ;  /* 0x000000ff08087207 */ /* 0x000fe20000000000 */
[----:B------:R-:W-:-:S03]  /*2d80*/  VIADD R11, R11, 0x1 ;  /* 0x000000010b0b7836 */ /* 0x000fc60000000000 */
[----:B------:R-:W1:Y:S01]  /*2d90*/  LDS.128 R4, [R4+0x1a0] ;  /* 0x0001a00004047984 */ /* 0x000e620000000c00 */
[----:B------:R-:W-:Y:S02]  /*2da0*/  PRMT R0, RZ, 0x654, R0 ;  /* 0x00000654ff007816 */ /* 0x000fe40000000000 */
[C---:B------:R-:W-:Y:S01]  /*2db0*/  ISETP.NE.AND P1, PT, R11.reuse, 0x2, PT ;  /* 0x000000020b00780c */ /* 0x040fe20003f25270 */
[----:B------:R-:W-:Y:S01]  /*2dc0*/  @!PT LDS RZ, [RZ] ;  /* 0x00000000fffff984 */ /* 0x000fe20000000800 */
[----:B------:R-:W-:Y:S01]  /*2dd0*/  @!PT LDS RZ, [RZ] ;  /* 0x00000000fffff984 */ /* 0x000fe20000000800 */
[----:B------:R-:W-:Y:S01]  /*2de0*/  @!PT LDS RZ, [RZ] ;  /* 0x00000000fffff984 */ /* 0x000fe20000000800 */
[----:B------:R-:W-:Y:S01]  /*2df0*/  @!PT LDS RZ, [RZ] ;  /* 0x00000000fffff984 */ /* 0x000fe20000000800 */
[----:B------:R2:W-:Y:S06]  /*2e00*/  MEMBAR.ALL.CTA ;  /* 0x0000000000007992 */ /* 0x0005ec0000008000 */
[----:B--2---:R-:W2:Y:S01]  /*2e10*/  FENCE.VIEW.ASYNC.S ;  /* 0x00000000000073c6 */ /* 0x004ea20000000000 */
[----:B------:R-:W-:Y:S01]  /*2e20*/  SEL R11, R11, RZ, P1 ;  /* 0x000000ff0b0b7207 */ /* 0x000fe20000800000 */
[----:B--2---:R2:W-:Y:S01]  /*2e30*/  SYNCS.ARRIVE.TRANS64.RED.A1T0 RZ, [R0+URZ], RZ ;  /* 0x000000ff00ff79a7 */ /* 0x0045e200081004ff */
[----:B-1----:R-:W-:-:S02]  /*2e40*/  LOP3.LUT P3, RZ, R6, 0x1, RZ, 0xc0, !PT ;  /* 0x0000000106ff7812 */ /* 0x002fc4000786c0ff */
[----:B------:R-:W-:-:S04]  /*2e50*/  SEL R4, RZ, 0x1, P1 ;  /* 0x00000001ff047807 */ /* 0x000fc80000800000 */
[----:B------:R-:W-:Y:S02]  /*2e60*/  LOP3.LUT R10, R10, R4, RZ, 0x3c, !PT ;  /* 0x000000040a0a7212 */ /* 0x000fe400078e3cff */
[----:B--2---:R-:W-:-:S04]  /*2e70*/  SEL R0, RZ, 0x1, P0 ;  /* 0x00000001ff007807 */ /* 0x004fc80000000000 */
[----:B------:R-:W-:Y:S01]  /*2e80*/  LOP3.LUT R9, R9, R0, RZ, 0x3c, !PT ;  /* 0x0000000009097212 */ /* 0x000fe200078e3cff */
[----:B------:R-:W-:Y:S06]  /*2e90*/  @P3 BRA `(.L_x_53) ;  /* 0xfffffffc002c3947 */ /* 0x000fec000383ffff */
[----:B------:R-:W-:Y:S01]  /*2ea0*/  ULEA UR5, UR6, UR37, 0x3 ;  /* 0x0000002506057291 */ /* 0x000fe2000f8e18ff */
[----:B------:R-:W-:-:S08]  /*2eb0*/  SHF.L.U32 R2, R12, 0x1f, RZ ;  /* 0x0000001f0c027819 */ /* 0x000fd000000006ff */
[----:B------:R-:W1:Y:S02]  /*2ec0*/  SYNCS.PHASECHK.TRANS64 P0, [UR5+0x120], R2 ;  /* 0x00012002ff0075a7 */ /* 0x000e640008001005 */
[----:B-1----:R-:W-:Y:S05]  /*2ed0*/  @P0 BRA `(.L_x_54) ;  /* 0x0000000000080947 */ /* 0x002fea0003800000 */
[----:B------:R-:W1:Y:S02]  /*2ee0*/  SYNCS.PHASECHK.TRANS64.TRYWAIT P0, [UR5+0x120], R2 ;  /* 0x00012002ff0075a7 */ /* 0x000e640008001105 */
[----:B-1----:R-:W-:Y:S05]  /*2ef0*/  @!P0 BRA `(.L_x_55) ;  /* 0x0000006800388947 */ /* 0x002fea0003800000 */
.L_x_54:
[----:B------:R-:W-:-:S04]  /*2f00*/  UIADD3 UR4, UPT, UPT, UR6, 0x1, URZ ;  /* 0x0000000106047890 */ /* 0x000fc8000fffe0ff */
[----:B------:R-:W-:-:S04]  /*2f10*/  UISETP.NE.AND UP0, UPT, UR4, 0x2, UPT ;  /* 0x000000020400788c */ /* 0x000fc8000bf05270 */
[----:B------:R-:W-:Y:S02]  /*2f20*/  USEL UR7, URZ, 0x1, UP0 ;  /* 0x00000001ff077887 */ /* 0x000fe40008000000 */
[----:B------:R-:W-:-:S04]  /*2f30*/  USEL UR4, UR4, URZ, UP0 ;  /* 0x000000ff04047287 */ /* 0x000fc80008000000 */
[----:B------:R-:W-:Y:S01]  /*2f40*/  ULEA UR4, UR4, UR37, 0x3 ;  /* 0x0000002504047291 */ /* 0x000fe2000f8e18ff */
[----:B-1----:R-:W-:-:S04]  /*2f50*/  LOP3.LUT R2, R12, UR7, RZ, 0x3c, !PT ;  /* 0x000000070c027c12 */ /* 0x002fc8000f8e3cff */
[----:B------:R-:W-:-:S04]  /*2f60*/  SHF.L.U32 R0, R2, 0x1f, RZ ;  /* 0x0000001f02007819 */ /* 0x000fc800000006ff */
[----:B------:R-:W1:Y:S02]  /*2f70*/  SYNCS.PHASECHK.TRANS64 P0, [UR4+0x120], R0 ;  /* 0x00012000ff0075a7 */ /* 0x000e640008001004 */
[----:B-1----:R-:W-:Y:S05]  /*2f80*/  @P0 EXIT ;  /* 0x000000000000094d */ /* 0x002fea0003800000 */
[----:B------:R-:W-:Y:S02]  /*2f90*/  SHF.L.U32 R2, R2, 0x1f, RZ ;  /* 0x0000001f02027819 */ /* 0x000fe400000006ff */
[----:B------:R-:W-:-:S07]  /*2fa0*/  MOV R0, UR4 ;  /* 0x0000000400007c02 */ /* 0x000fce0008000f00 */
.L_x_56:
[----:B-1----:R1:W2:Y:S02]  /*2fb0*/  SYNCS.PHASECHK.TRANS64.TRYWAIT P0, [R0+URZ+0x120], R2 ;  /* 0x00012002000075a7 */ /* 0x0022a400080011ff */
[----:B--2---:R-:W-:Y:S05]  /*2fc0*/  @!P0 NANOSLEEP.SYNCS 0x989680 ;  /* 0x009896800000895d */ /* 0x004fea0003900000 */
[----:B------:R-:W2:Y:S02]  /*2fd0*/  @!P0 SYNCS.PHASECHK.TRANS64 P0, [R0+URZ+0x120], R2 ;  /* 0x00012002000085a7 */ /* 0x000ea400080010ff */
[----:B--2---:R-:W-:Y:S05]  /*2fe0*/  @P0 EXIT ;  /* 0x000000000000094d */ /* 0x004fea0003800000 */
[----:B------:R-:W-:Y:S05]  /*2ff0*/  BRA `(.L_x_56) ;  /* 0xfffffffc00ec7947 */ /* 0x000fea000383ffff */
.L_x_49:
[----:B------:R-:W-:-:S09]  /*3000*/  UISETP.NE.AND UP1, UPT, UR8, URZ, UPT ;  /* 0x000000ff0800728c */ /* 0x000fd2000bf25270 */
[----:B------:R-:W-:Y:S05]  /*3010*/  BRA.U UP1, `(.L_x_57) ;  /* 0x0000000d017c7547 */ /* 0x000fea000b800000 */
[----:B------:R-:W-:Y:S01]  /*3020*/  UMOV UR4, 0x40 ;  /* 0x0000004000047882 */ /* 0x000fe20000000000 */
[----:B------:R-:W-:Y:S01]  /*3030*/  NOP ;  /* 0x0000000000007918 */ /* 0x000fe20000000000 */
[----:B------:R-:W-:Y:S01]  /*3040*/  ULEA UR4, UR37, UR4, 0x18 ;  /* 0x0000000425047291 */ /* 0x000fe2000f8ec0ff */
[----:B------:R-:W-:Y:S02]  /*3050*/  UMOV UR5, 0x400 ;  /* 0x0000040000057882 */ /* 0x000fe40000000000 */
[----:B------:R-:W-:-:S06]  /*3060*/  ULEA UR37, UR37, UR5, 0x18 ;  /* 0x0000000525257291 */ /* 0x000fcc000f8ec0ff */
[----:B------:R-:W1:Y:S02]  /*3070*/  LDS.U8 R0, [UR4+0x1c] ;  /* 0x00001c04ff007984 */ /* 0x000e640008000000 */
[----:B-1----:R-:W-:-:S13]  /*3080*/  ISETP.NE.AND P0, PT, R0, RZ, PT ;  /* 0x000000ff0000720c */ /* 0x002fda0003f05270 */
[----:B------:R-:W-:Y:S05]  /*3090*/  @P0 BRA `(.L_x_58) ;  /* 0x0000000000580947 */ /* 0x000fea0003800000 */
[----:B------:R-:W-:-:S13]  /*30a0*/  ELECT P0, URZ, PT ;  /* 0x0000000000ff782f */ /* 0x000fda0003800000 */
[----:B------:R-:W-:Y:S05]  /*30b0*/  @!P0 BRA `(.L_x_59) ;  /* 0x0000000000608947 */ /* 0x000fea0003800000 */
[----:B------:R-:W-:Y:S01]  /*30c0*/  UMOV UR5, 0x10 ;  /* 0x0000001000057882 */ /* 0x000fe20000000000 */
[----:B------:R-:W-:Y:S01]  /*30d0*/  HFMA2 R0, -RZ, RZ, 0, 5.9604644775390625e-08 ;  /* 0x00000001ff007431 */ /* 0x000fe200000001ff */
[----:B------:R-:W-:-:S03]  /*30e0*/  MOV R2, 0xffff ;  /* 0x0000ffff00027802 */ /* 0x000fc60000000f00 */
[----:B------:R-:W-:Y:S04]  /*30f0*/  DEPBAR.LE SB1, 0x36 ;  /* 0x00009d800000791a */ /* 0x000fe80000000000 */
[----:B------:R-:W1:Y:S02]  /*3100*/  UTCATOMSWS.FIND_AND_SET.ALIGN UP0, UR5, UR5 ;  /* 0x00000005000575e3 */ /* 0x000e640008000800 */
[----:B-1----:R-:W-:Y:S01]  /*3110*/  MOV R3, UR5 ;  /* 0x0000000500037c02 */ /* 0x002fe20008000f00 */
[----:B------:R-:W-:Y:S06]  /*3120*/  BRA.U UP0, `(.L_x_60) ;  /* 0x0000000100187547 */ /* 0x000fec000b800000 */
.L_x_61:
[----:B------:R-:W-:Y:S05]  /*3130*/  NANOSLEEP 0x64 ;  /* 0x000000640000795d */ /* 0x000fea0003800000 */
[----:B------:R-:W-:-:S05]  /*3140*/  UMOV UR5, 0x10 ;  /* 0x0000001000057882 */ /* 0x000fca0000000000 */
[----:B------:R-:W-:Y:S04]  /*3150*/  DEPBAR.LE SB1, 0x36 ;  /* 0x00009d800000791a */ /* 0x000fe80000000000 */
[----:B------:R-:W1:Y:S02]  /*3160*/  UTCATOMSWS.FIND_AND_SET.ALIGN UP0, UR5, UR5 ;  /* 0x00000005000575e3 */ /* 0x000e640008000800 */
[----:B-1----:R-:W-:Y:S01]  /*3170*/  MOV R3, UR5 ;  /* 0x0000000500037c02 */ /* 0x002fe20008000f00 */
[----:B------:R-:W-:Y:S05]  /*3180*/  BRA.U !UP0, `(.L_x_61) ;  /* 0xfffffffd08e87547 */ /* 0x000fea000b83ffff */
.L_x_60:
[-C--:B------:R-:W-:Y:S02]  /*3190*/  SHF.L.U32 R2, R2, R3.reuse, RZ ;  /* 0x0000000302027219 */ /* 0x080fe400000006ff */
[----:B------:R-:W-:Y:S01]  /*31a0*/  SHF.L.U32 R0, R0, R3, RZ ;  /* 0x0000000300007219 */ /* 0x000fe200000006ff */
[----:B------:R-:W-:Y:S02]  /*31b0*/  IMAD.SHL.U32 R3, R3, 0x20, RZ ;  /* 0x0000002003037824 */ /* 0x000fe400078e00ff */
[----:B------:R1:W-:Y:S04]  /*31c0*/  ATOMS.OR RZ, [UR4+0x14], R2 ;  /* 0x00001402ffff798c */ /* 0x0003e8000b000004 */
[----:B------:R1:W-:Y:S04]  /*31d0*/  ATOMS.OR RZ, [UR4+0x18], R0 ;  /* 0x00001800ffff798c */ /* 0x0003e8000b000004 */
[----:B------:R1:W-:Y:S01]  /*31e0*/  STS [UR37+0x1c0], R3 ;  /* 0x0001c003ff007988 */ /* 0x0003e20008000825 */
[----:B------:R-:W-:Y:S05]  /*31f0*/  BRA `(.L_x_59) ;  /* 0x0000000000107947 */ /* 0x000fea0003800000 */
.L_x_58:
[----:B------:R-:W-:Y:S02]  /*3200*/  MOV R0, 0xffffffff ;  /* 0xffffffff00007802 */ /* 0x000fe40000000f00 */
[----:B------:R-:W-:-:S03]  /*3210*/  MOV R2, 0x3240 ;  /* 0x0000324000027802 */ /* 0x000fc60000000f00 */
[----:B------:R1:W-:Y:S04]  /*3220*/  STS [UR37+0x1c0], R0 ;  /* 0x0001c000ff007988 */ /* 0x0003e80008000825 */
[----:B-1-3-5:R-:W-:Y:S05]  /*3230*/  CALL.REL.NOINC `($__internal_1_$__cuda_sm10x_tcgen05_guardrail_trap_phase_invalid_during_alloc) ;  /* 0x0000006c00807944 */ /* 0x02afea0003c00000 */
.L_x_59:
[----:B------:R-:W-:Y:S05]  /*3240*/  WARPSYNC.ALL ;  /* 0x0000000000007948 */ /* 0x000fea0003800000 */
[----:B------:R-:W2:Y:S01]  /*3250*/  S2UR UR6, SR_CgaCtaId ;  /* 0x00000000000679c3 */ /* 0x000ea20000008800 */
[----:B------:R-:W-:Y:S01]  /*3260*/  UMOV UR4, 0x400 ;  /* 0x0000040000047882 */ /* 0x000fe20000000000 */
[----:B------:R-:W-:-:S06]  /*3270*/  NOP ;  /* 0x0000000000007918 */ /* 0x000fcc0000000000 */
[----:B------:R-:W-:Y:S06]  /*3280*/  BAR.ARV 0x6, 0xa0 ;  /* 0x0182800000007b1d */ /* 0x000fec0000002000 */
[----:B------:R-:W4:Y:S01]  /*3290*/  LDCU UR7, c[0x0][0x38c] ;  /* 0x00007180ff0777ac */ /* 0x000f220008000800 */
[----:B------:R-:W-:Y:S01]  /*32a0*/  IMAD.MOV.U32 R11, RZ, RZ, 0x1 ;  /* 0x00000001ff0b7424 */ /* 0x000fe200078e00ff */
[----:B------:R-:W-:Y:S01]  /*32b0*/  CS2R R8, SRZ ;  /* 0x0000000000087805 */ /* 0x000fe2000001ff00 */
[----:B------:R-:W-:Y:S01]  /*32c0*/  IMAD.MOV.U32 R10, RZ, RZ, RZ ;  /* 0x000000ffff0a7224 */ /* 0x000fe200078e00ff */
[----:B------:R-:W-:Y:S01]  /*32d0*/  UMOV UR18, URZ ;  /* 0x000000ff00127c82 */ /* 0x000fe20008000000 */
[----:B------:R-:W-:Y:S01]  /*32e0*/  UMOV UR17, URZ ;  /* 0x000000ff00117c82 */ /* 0x000fe20008000000 */
[----:B------:R-:W-:Y:S01]  /*32f0*/  UMOV UR22, 0x0 ;  /* 0x0000000000167882 */ /* 0x000fe20000000000 */
[----:B------:R-:W-:Y:S01]  /*3300*/  UMOV UR23, 0x8200490 ;  /* 0x0820049000177882 */ /* 0x000fe20000000000 */
[----:B------:R-:W-:Y:S01]  /*3310*/  UMOV UR20, 0x0 ;  /* 0x0000000000147882 */ /* 0x000fe20000000000 */
[----:B------:R-:W-:Y:S01]  /*3320*/  UMOV UR21, 0x8200490 ;  /* 0x0820049000157882 */ /* 0x000fe20000000000 */
[----:B--2---:R-:W-:Y:S01]  /*3330*/  ULEA UR6, UR6, UR4, 0x18 ;  /* 0x0000000406067291 */ /* 0x004fe2000f8ec0ff */
[----:B------:R-:W2:Y:S03]  /*3340*/  LDCU UR4, c[0x0][0x38c] ;  /* 0x00007180ff0477ac */ /* 0x000ea60008000800 */
[----:B------:R-:W-:-:S02]  /*3350*/  UIADD3 UR11, UPT, UPT, UR6, 0x8400, URZ ;  /* 0x00008400060b7890 */ /* 0x000fc4000fffe0ff */
[----:B----4-:R-:W-:-:S03]  /*3360*/  UIADD3 UR7, UPT, UPT, UR7, 0x1f, URZ ;  /* 0x0000001f07077890 */ /* 0x010fc6000fffe0ff */
[----:B-1----:R-:W1:Y:S01]  /*3370*/  LDS R0, [UR6+0x1c0] ;  /* 0x0001c006ff007984 */ /* 0x002e620008000800 */
[----:B------:R-:W-:Y:S02]  /*3380*/  UIADD3 UR12, UPT, UPT, UR6, 0x20400, URZ ;  /* 0x00020400060c7890 */ /* 0x000fe4000fffe0ff */
[----:B------:R-:W-:Y:S02]  /*3390*/  USHF.R.S32.HI UR5, URZ, 0x1f, UR7 ;  /* 0x0000001fff057899 */ /* 0x000fe40008011407 */
[----:B------:R-:W-:Y:S02]  /*33a0*/  USHF.R.U32.HI UR11, URZ, 0x4, UR11 ;  /* 0x00000004ff0b7899 */ /* 0x000fe4000801160b */
[----:B------:R-:W-:Y:S02]  /*33b0*/  ULEA.HI UR5, UR5, UR7, URZ, 0x5 ;  /* 0x0000000705057291 */ /* 0x000fe4000f8f28ff */
[----:B------:R-:W-:Y:S02]  /*33c0*/  USHF.R.U32.HI UR12, URZ, 0x4, UR12 ;  /* 0x00000004ff0c7899 */ /* 0x000fe4000801160c */
[----:B------:R-:W-:-:S02]  /*33d0*/  USHF.R.S32.HI UR5, URZ, 0x5, UR5 ;  /* 0x00000005ff057899 */ /* 0x000fc40008011405 */
[----:B------:R-:W-:Y:S02]  /*33e0*/  ULOP3.LUT UR11, UR11, 0x3fff, URZ, 0xc0, !UPT ;  /* 0x00003fff0b0b7892 */ /* 0x000fe4000f8ec0ff */
[----:B------:R-:W-:Y:S02]  /*33f0*/  UISETP.LT.AND UP0, UPT, UR5, 0x1, UPT ;  /* 0x000000010500788c */ /* 0x000fe4000bf01270 */
[----:B------:R-:W-:Y:S02]  /*3400*/  ULOP3.LUT UR12, UR12, 0x3fff, URZ, 0xc0, !UPT ;  /* 0x00003fff0c0c7892 */ /* 0x000fe4000f8ec0ff */
[----:B------:R-:W-:Y:S02]  /*3410*/  USEL UR10, UR5, 0x1, !UP0 ;  /* 0x00000001050a7887 */ /* 0x000fe4000c000000 */
[----:B------:R-:W-:Y:S02]  /*3420*/  ULOP3.LUT UR11, UR11, 0x10000, URZ, 0xfc, !UPT ;  /* 0x000100000b0b7892 */ /* 0x000fe4000f8efcff */
[----:B------:R-:W-:-:S02]  /*3430*/  ULOP3.LUT UR12, UR12, 0x10000, URZ, 0xfc, !UPT ;  /* 0x000100000c0c7892 */ /* 0x000fc4000f8efcff */
[----:B------:R-:W-:Y:S02]  /*3440*/  UIADD3 UR10, UPT, UPT, -UR10, URZ, URZ ;  /* 0x000000ff0a0a7290 */ /* 0x000fe4000fffe1ff */
[----:B--2---:R-:W-:Y:S01]  /*3450*/  UISETP.GE.AND UP3, UPT, UR4, 0x1, UPT ;  /* 0x000000010400788c */ /* 0x004fe2000bf66270 */
[----:B-1----:R-:W-:-:S15]  /*3460*/  R2UR UR19, R0 ;  /* 0x00000000001372ca */ /* 0x002fde00000e0000 */
.L_x_68:
[----:B------:R-:W-:Y:S02]  /*3470*/  LEA R0, R10, UR6, 0x3 ;  /* 0x000000060a007c11 */ /* 0x000fe4000f8e18ff */
[----:B------:R-:W-:Y:S02]  /*3480*/  SHF.L.U32 R2, R9, 0x1f, RZ ;  /* 0x0000001f09027819 */ /* 0x000fe400000006ff */
[----:B------:R-:W-:Y:S01]  /*3490*/  PLOP3.LUT P0, PT, PT, PT, UP3, 0x80, 0x8 ;  /* 0x000000000008781c */ /* 0x000fe20003f0f038 */
[----:B------:R-:W-:Y:S01]  /*34a0*/  VIADD R3, R0, 0x120 ;  /* 0x0000012000037836 */ /* 0x000fe20000000000 */
[----:B-1----:R-:W1:Y:S02]  /*34b0*/  SYNCS.PHASECHK.TRANS64.TRYWAIT P1, [R0+URZ+0x110], R2 ;  /* 0x00011002000075a7 */ /* 0x002e6400080211ff */
[----:B-1--4-:R-:W-:Y:S09]  /*34c0*/  @!P1 BRA `(.L_x_62) ;  /* 0x0000006000dc9947 */ /* 0x012ff20003800000 */
.L_x_171:
[----:B------:R-:W-:Y:S01]  /*34d0*/  LEA R4, R10, UR6, 0x4 ;  /* 0x000000060a047c11 */ /* 0x000fe2000f8e20ff */
[----:B------:R-:W-:Y:S01]  /*34e0*/  @UP3 ULEA UR4, UR17, UR6, 0x3 ;  /* 0x0000000611043291 */ /* 0x000fe2000f8e18ff */
[----:B------:R-:W-:Y:S01]  /*34f0*/  PLOP3.LUT P2, PT, PT, PT, PT, 0x80, 0x8 ;  /* 0x000000000008781c */ /* 0x000fe20003f4f070 */
[----:B------:R-:W-:Y:S01]  /*3500*/  ULEA UR8, UR18, UR6, 0x3 ;  /* 0x0000000612087291 */ /* 0x000fe2000f8e18ff */
[----:B------:R-:W-:Y:S01]  /*3510*/  PRMT R3, RZ, 0x654, R3 ;  /* 0x00000654ff037816 */ /* 0x000fe20000000003 */
[----:B------:R-:W-:Y:S01]  /*3520*/  ULEA UR9, UR18, UR19, 0x7 ;  /* 0x0000001312097291 */ /* 0x000fe2000f8e38ff */
[----:B------:R-:W2:Y:S01]  /*3530*/  LDS.128 R4, [R4+0x1a0] ;  /* 0x0001a00004047984 */ /* 0x000ea20000000c00 */
[----:B-1----:R-:W-:Y:S02]  /*3540*/  @P0 SHF.L.U32 R2, R8, 0x1f, RZ ;  /* 0x0000001f08020819 */ /* 0x002fe400000006ff */
[----:B------:R-:W-:Y:S01]  /*3550*/  SHF.L.U32 R0, R11, 0x1f, RZ ;  /* 0x0000001f0b007819 */ /* 0x000fe200000006ff */
[----:B------:R-:W-:Y:S01]  /*3560*/  @!PT LDS RZ, [RZ] ;  /* 0x00000000fffff984 */ /* 0x000fe20000000800 */
[----:B------:R-:W-:Y:S01]  /*3570*/  @!PT LDS RZ, [RZ] ;  /* 0x00000000fffff984 */ /* 0x000fe20000000800 */
[----:B------:R-:W-:Y:S01]  /*3580*/  @!PT LDS RZ, [RZ] ;  /* 0x00000000fffff984 */ /* 0x000fe20000000800 */
[----:B------:R-:W-:Y:S01]  /*3590*/  @!PT LDS RZ, [RZ] ;  /* 0x00000000fffff984 */ /* 0x000fe20000000800 */
[----:B------:R1:W-:Y:S06]  /*35a0*/  MEMBAR.ALL.CTA ;  /* 0x0000000000007992 */ /* 0x0003ec0000008000 */
[----:B-1----:R-:W1:Y:S02]  /*35b0*/  FENCE.VIEW.ASYNC.S ;  /* 0x00000000000073c6 */ /* 0x002e640000000000 */
[----:B-1----:R1:W-:Y:S01]  /*35c0*/  SYNCS.ARRIVE.TRANS64.RED.A1T0 RZ, [R3+URZ], RZ ;  /* 0x000000ff03ff79a7 */ /* 0x0023e200081004ff */
[----:B------:R1:W4:Y:S01]  /*35d0*/  @P0 SYNCS.PHASECHK.TRANS64.TRYWAIT P2, [UR4], R2 ;  /* 0x00000002ff0005a7 */ /* 0x0003220008041104 */
[----:B--2---:R-:W-:Y:S01]  /*35e0*/  LOP3.LUT P1, RZ, R6, 0x1, RZ, 0xc0, !PT ;  /* 0x0000000106ff7812 */ /* 0x004fe2000782c0ff */
[----:B------:R-:W2:Y:S02]  /*35f0*/  SYNCS.PHASECHK.TRANS64.TRYWAIT P0, [UR8+0x150], R0 ;  /* 0x00015000ff0075a7 */ /* 0x000ea40008001108 */
[----:B-12-4-:R-:W-:Y:S10]  /*3600*/  @!P0 BRA `(.L_x_63) ;  /* 0x0000006000a08947 */ /* 0x016ff40003800000 */
.L_x_173:
[----:B------:R-:W-:Y:S01]  /*3610*/  IADD3 R10, PT, PT, R10, 0x1, RZ ;  /* 0x000000010a0a7810 */ /* 0x000fe20007ffe0ff */
[----:B------:R-:W-:Y:S06]  /*3620*/  BRA.U !UP3, `(.L_x_64) ;  /* 0x000000010b987547 */ /* 0x000fec000b800000 */
[----:B------:R-:W-:Y:S01]  /*3630*/  UPLOP3.LUT UP4, UPT, UPT, UPT, UPT, 0x40, 0x4 ;  /* 0x000000000004789c */ /* 0x000fe20003f8e870 */
[----:B------:R-:W-:Y:S01]  /*3640*/  UMOV UR16, UR10 ;  /* 0x0000000a00107c82 */ /* 0x000fe20008000000 */
[----:B------:R-:W-:Y:S01]  /*3650*/  UMOV UR15, UR5 ;  /* 0x00000005000f7c82 */ /* 0x000fe20008000000 */
[----:B------:R-:W-:-:S08]  /*3660*/  UMOV UR14, UR17 ;  /* 0x00000011000e7c82 */ /* 0x000fd00008000000 */
.L_x_67:
[----:B------:R-:W-:Y:S02]  /*3670*/  UIADD3 UR16, UPT, UPT, UR16, 0x1, URZ ;  /* 0x0000000110107890 */ /* 0x000fe4000fffe0ff */
[----:B--2---:R-:W-:Y:S02]  /*3680*/  ULEA UR7, UR14, UR6, 0x3 ;  /* 0x000000060e077291 */ /* 0x004fe4000f8e18ff */
[----:B------:R-:W-:Y:S01]  /*3690*/  UISETP.NE.AND UP0, UPT, UR16, URZ, UPT ;  /* 0x000000ff1000728c */ /* 0x000fe2000bf05270 */
[----:B----4-:R-:W-:Y:S10]  /*36a0*/  @P2 BRA `(.L_x_65) ;  /* 0x00000000000c2947 */ /* 0x010ff40003800000 */
[----:B-1----:R-:W-:Y:S04]  /*36b0*/  SHF.L.U32 R2, R8, 0x1f, RZ ;  /* 0x0000001f08027819 */ /* 0x002fe800000006ff */
[----:B------:R-:W1:Y:S02]  /*36c0*/  SYNCS.PHASECHK.TRANS64.TRYWAIT P0, [UR7], R2 ;  /* 0x00000002ff0075a7 */ /* 0x000e640008001107 */
[----:B-1----:R-:W-:Y:S05]  /*36d0*/  @!P0 BRA `(.L_x_66) ;  /* 0x0000006000848947 */ /* 0x002fea0003800000 */
.L_x_65:
[----:B------:R-:W-:Y:S01]  /*36e0*/  UISETP.NE.AND UP1, UPT, UR15, 0x1, UPT ;  /* 0x000000010f00788c */ /* 0x000fe2000bf25270 */
[----:B------:R-:W-:Y:S01]  /*36f0*/  PLOP3.LUT P2, PT, PT, PT, PT, 0x80, 0x8 ;  /* 0x000000000008781c */ /* 0x000fe20003f4f070 */
[----:B------:R-:W-:Y:S02]  /*3700*/  UIADD3 UR17, UPT, UPT, UR14, 0x1, URZ ;  /* 0x000000010e117890 */ /* 0x000fe4000fffe0ff */
[----:B------:R-:W-:Y:S02]  /*3710*/  ULEA UR24, UR14, UR12, 0x9 ;  /* 0x0000000c0e187291 */ /* 0x000fe4000f8e48ff */
[----:B------:R-:W-:Y:S01]  /*3720*/  UISETP.NE.AND UP2, UPT, UR17, 0xc, UPT ;  /* 0x0000000c1100788c */ /* 0x000fe2000bf45270 */
[----:B------:R-:W-:Y:S01]  /*3730*/  PLOP3.LUT P0, PT, PT, PT, UP1, 0x80, 0x8 ;  /* 0x000000000008781c */ /* 0x000fe20003f0f018 */
[----:B------:R-:W-:Y:S02]  /*3740*/  ULEA UR26, UR14, UR11, 0x9 ;  /* 0x0000000b0e1a7291 */ /* 0x000fe4000f8e48ff */
[----:B------:R-:W-:Y:S02]  /*3750*/  USEL UR13, URZ, 0x1, UP2 ;  /* 0x00000001ff0d7887 */ /* 0x000fe40009000000 */
[----:B------:R-:W-:Y:S02]  /*3760*/  USEL UR17, UR17, URZ, UP2 ;  /* 0x000000ff11117287 */ /* 0x000fe40009000000 */
[----:B------:R-:W-:Y:S02]  /*3770*/  UIADD3 UR30, UPT, UPT, UR24, 0x2, URZ ;  /* 0x00000002181e7890 */ /* 0x000fe4000fffe0ff */
[----:B------:R-:W-:Y:S01]  /*3780*/  @UP1 ULEA UR4, UR17, UR6, 0x3 ;  /* 0x0000000611041291 */ /* 0x000fe2000f8e18ff */
[----:B------:R-:W-:Y:S01]  /*3790*/  LOP3.LUT R8, R8, UR13, RZ, 0x3c, !PT ;  /* 0x0000000d08087c12 */ /* 0x000fe2000f8e3cff */
[----:B------:R-:W-:Y:S02]  /*37a0*/  UIADD3 UR28, UPT, UPT, UR26, 0x2, URZ ;  /* 0x000000021a1c7890 */ /* 0x000fe4000fffe0ff */
[----:B------:R-:W-:Y:S01]  /*37b0*/  UIADD3 UR7, UPT, UPT, UR7, 0x60, URZ ;  /* 0x0000006007077890 */ /* 0x000fe2000fffe0ff */
[----:B-1----:R-:W-:Y:S01]  /*37c0*/  @P0 SHF.L.U32 R0, R8, 0x1f, RZ ;  /* 0x0000001f08000819 */ /* 0x002fe200000006ff */
[----:B------:R-:W-:Y:S01]  /*37d0*/  UMOV UR25, 0x80004020 ;  /* 0x8000402000197882 */ /* 0x000fe20000000000 */
[----:B------:R-:W-:Y:S01]  /*37e0*/  UMOV UR27, 0x80004020 ;  /* 0x80004020001b7882 */ /* 0x000fe20000000000 */
[----:B------:R-:W-:Y:S01]  /*37f0*/  UMOV UR31, 0x80004020 ;  /* 0x80004020001f7882 */ /* 0x000fe20000000000 */
[----:B------:R2:W4:Y:S01]  /*3800*/  @P0 SYNCS.PHASECHK.TRANS64.TRYWAIT P2, [UR4], R0 ;  /* 0x00000000ff0005a7 */ /* 0x0005220008041104 */
[----:B------:R-:W-:Y:S01]  /*3810*/  UIADD3 UR15, UPT, UPT, UR15, -0x1, URZ ;  /* 0xffffffff0f0f7890 */ /* 0x000fe2000fffe0ff */
[----:B------:R2:W-:Y:S01]  /*3820*/  UTCHMMA gdesc[UR26], gdesc[UR24], tmem[UR9], tmem[UR22], idesc[UR23], UP4 ;  /* 0x00ff16181a0075ea */ /* 0x0005e2000a000009 */
[----:B------:R-:W-:Y:S01]  /*3830*/  UPLOP3.LUT UP4, UPT, UPT, UPT, UPT, 0x80, 0x8 ;  /* 0x000000000008789c */ /* 0x000fe20003f8f070 */
[----:B------:R-:W-:Y:S01]  /*3840*/  UMOV UR29, 0x80004020 ;  /* 0x80004020001d7882 */ /* 0x000fe20000000000 */
[----:B------:R-:W-:Y:S01]  /*3850*/  UMOV UR14, UR17 ;  /* 0x00000011000e7c82 */ /* 0x000fe20008000000 */
[----:B------:R2:W-:Y:S01]  /*3860*/  UTCHMMA gdesc[UR28], gdesc[UR30], tmem[UR9], tmem[UR20], idesc[UR21], UPT ;  /* 0x00ff141e1c0075ea */ /* 0x0005e2000b800009 */
[----:B------:R2:W-:Y:S01]  /*3870*/  UTCBAR [UR7], URZ ;  /* 0x000000ff070073e9 */ /* 0x0005e200080000ff */
[----:B------:R-:W-:Y:S06]  /*3880*/  BRA.U UP0, `(.L_x_67) ;  /* 0xfffffffd00787547 */ /* 0x000fec000b83ffff */
.L_x_64:
[----:B------:R-:W-:Y:S01]  /*3890*/  UIADD3 UR18, UPT, UPT, UR18, 0x1, URZ ;  /* 0x0000000112127890 */ /* 0x000fe2000fffe0ff */
[C---:B------:R-:W-:Y:S01]  /*38a0*/  ISETP.NE.AND P0, PT, R10.reuse, 0x2, PT ;  /* 0x000000020a00780c */ /* 0x040fe20003f05270 */
[----:B------:R-:W-:Y:S02]  /*38b0*/  UIADD3 UR8, UPT, UPT, UR8, 0x130, URZ ;  /* 0x0000013008087890 */ /* 0x000fe4000fffe0ff */
[----:B------:R-:W-:Y:S01]  /*38c0*/  UISETP.NE.AND UP0, UPT, UR18, 0x4, UPT ;  /* 0x000000041200788c */ /* 0x000fe2000bf05270 */
[----:B-12---:R-:W-:Y:S02]  /*38d0*/  SEL R0, RZ, 0x1, P0 ;  /* 0x00000001ff007807 */ /* 0x006fe40000000000 */
[----:B------:R-:W-:Y:S01]  /*38e0*/  SEL R10, R10, RZ, P0 ;  /* 0x000000ff0a0a7207 */ /* 0x000fe20000000000 */
[----:B------:R-:W-:Y:S01]  /*38f0*/  USEL UR4, URZ, 0x1, UP0 ;  /* 0x00000001ff047887 */ /* 0x000fe20008000000 */
[----:B------:R-:W-:Y:S01]  /*3900*/  LOP3.LUT R9, R9, R0, RZ, 0x3c, !PT ;  /* 0x0000000009097212 */ /* 0x000fe200078e3cff */
[----:B------:R-:W-:Y:S01]  /*3910*/  USEL UR18, UR18, URZ, UP0 ;  /* 0x000000ff12127287 */ /* 0x000fe20008000000 */
[----:B------:R1:W-:Y:S03]  /*3920*/  UTCBAR [UR8], URZ ;  /* 0x000000ff080073e9 */ /* 0x0003e600080000ff */
[----:B------:R-:W-:Y:S01]  /*3930*/  LOP3.LUT R11, R11, UR4, RZ, 0x3c, !PT ;  /* 0x000000040b0b7c12 */ /* 0x000fe2000f8e3cff */
[----:B------:R-:W-:Y:S07]  /*3940*/  @P1 BRA `(.L_x_68) ;  /* 0xfffffff800c81947 */ /* 0x000fee000383ffff */
[----:B------:R-:W2:Y:S01]  /*3950*/  S2UR UR4, SR_CgaCtaId ;  /* 0x00000000000479c3 */ /* 0x000ea20000008800 */
[----:B------:R-:W-:Y:S01]  /*3960*/  ELECT P0, URZ, PT ;  /* 0x0000000000ff782f */ /* 0x000fe20003800000 */
[----:B------:R-:W-:Y:S01]  /*3970*/  IMAD.MOV.U32 R0, RZ, RZ, 0x1 ;  /* 0x00000001ff007424 */ /* 0x000fe200078e00ff */
[----:B------:R-:W-:Y:S01]  /*3980*/  UIADD3 UR6, UPT, UPT, UR6, 0x150, URZ ;  /* 0x0000015006067890 */ /* 0x000fe2000fffe0ff */
[----:B------:R-:W-:Y:S01]  /*3990*/  SHF.L.U32 R2, R11, 0x1f, RZ ;  /* 0x0000001f0b027819 */ /* 0x000fe200000006ff */
[----:B------:R-:W-:-:S03]  /*39a0*/  UMOV UR5, 0x40 ;  /* 0x0000004000057882 */ /* 0x000fc60000000000 */
[----:B------:R-:W-:Y:S01]  /*39b0*/  UVIRTCOUNT.DEALLOC.SMPOOL 0x80 ;  /* 0x000000800000784c */ /* 0x000fe20000000000 */
[----:B--2---:R-:W-:Y:S02]  /*39c0*/  ULEA UR4, UR4, UR5, 0x18 ;  /* 0x0000000504047291 */ /* 0x004fe4000f8ec0ff */
[----:B------:R-:W-:-:S07]  /*39d0*/  ULEA UR5, UR18, UR6, 0x3 ;  /* 0x0000000612057291 */ /* 0x000fce000f8e18ff */
[----:B------:R2:W-:Y:S02]  /*39e0*/  @P0 STS.U8 [UR4+0x1c], R0 ;  /* 0x00001c00ff000988 */ /* 0x0005e40008000004 */
[----:B------:R-:W3:Y:S02]  /*39f0*/  SYNCS.PHASECHK.TRANS64.TRYWAIT P0, [UR5], R2 ;  /* 0x00000002ff0075a7 */ /* 0x000ee40008001105 */
[----:B--23--:R-:W-:Y:S05]  /*3a00*/  @!P0 BRA `(.L_x_69) ;  /* 0x0000005c00d08947 */ /* 0x00cfea0003800000 */
.L_x_176:
[----:B------:R-:W-:-:S04]  /*3a10*/  UIADD3 UR7, UPT, UPT, UR18, 0x1, URZ ;  /* 0x0000000112077890 */ /* 0x000fc8000fffe0ff */
[----:B------:R-:W-:-:S04]  /*3a20*/  UISETP.NE.AND UP0, UPT, UR7, 0x4, UPT ;  /* 0x000000040700788c */ /* 0x000fc8000bf05270 */
[----:B-1----:R-:W-:Y:S02]  /*3a30*/  USEL UR8, URZ, 0x1, UP0 ;  /* 0x00000001ff087887 */ /* 0x002fe40008000000 */
[----:B------:R-:W-:-:S04]  /*3a40*/  USEL UR7, UR7, URZ, UP0 ;  /* 0x000000ff07077287 */ /* 0x000fc80008000000 */
[----:B------:R-:W-:Y:S01]  /*3a50*/  ULEA UR5, UR7, UR6, 0x3 ;  /* 0x0000000607057291 */ /* 0x000fe2000f8e18ff */
[----:B--2---:R-:W-:-:S04]  /*3a60*/  LOP3.LUT R2, R11, UR8, RZ, 0x3c, !PT ;  /* 0x000000080b027c12 */ /* 0x004fc8000f8e3cff */
[----:B------:R-:W-:-:S04]  /*3a70*/  SHF.L.U32 R3, R2, 0x1f, RZ ;  /* 0x0000001f02037819 */ /* 0x000fc800000006ff */
[----:B------:R-:W1:Y:S02]  /*3a80*/  SYNCS.PHASECHK.TRANS64.TRYWAIT P0, [UR5], R3 ;  /* 0x00000003ff0075a7 */ /* 0x000e640008001105 */
[----:B-1----:R-:W-:Y:S05]  /*3a90*/  @!P0 BRA `(.L_x_70) ;  /* 0x0000005c00c48947 */ /* 0x002fea0003800000 */
.L_x_178:
        /* <DEDUP_REMOVED lines=9> */
.L_x_180:
[----:B------:R-:W-:-:S04]  /*3b30*/  UIADD3 UR7, UPT, UPT, UR7, 0x1, URZ ;  /* 0x0000000107077890 */ /* 0x000fc8000fffe0ff */
[----:B------:R-:W-:-:S04]  /*3b40*/  UISETP.NE.AND UP0, UPT, UR7, 0x4, UPT ;  /* 0x000000040700788c */ /* 0x000fc8000bf05270 */
[----:B------:R-:W-:Y:S02]  /*3b50*/  USEL UR5, URZ, 0x1, UP0 ;  /* 0x00000001ff057887 */ /* 0x000fe40008000000 */
[----:B------:R-:W-:-:S04]  /*3b60*/  USEL UR7, UR7, URZ, UP0 ;  /* 0x000000ff07077287 */ /* 0x000fc80008000000 */
[----:B------:R-:W-:Y:S01]  /*3b70*/  ULEA UR7, UR7, UR6, 0x3 ;  /* 0x0000000607077291 */ /* 0x000fe2000f8e18ff */
[----:B------:R-:W-:-:S04]  /*3b80*/  LOP3.LUT R2, R2, UR5, RZ, 0x3c, !PT ;  /* 0x0000000502027c12 */ /* 0x000fc8000f8e3cff */
[----:B------:R-:W-:-:S04]  /*3b90*/  SHF.L.U32 R2, R2, 0x1f, RZ ;  /* 0x0000001f02027819 */ /* 0x000fc800000006ff */
[----:B------:R-:W2:Y:S02]  /*3ba0*/  SYNCS.PHASECHK.TRANS64.TRYWAIT P0, [UR7], R2 ;  /* 0x00000002ff0075a7 */ /* 0x000ea40008001107 */
[----:B--2---:R-:W-:Y:S05]  /*3bb0*/  @!P0 BRA `(.L_x_72) ;  /* 0x0000005c00ac8947 */ /* 0x004fea0003800000 */
.L_x_182:
[----:B------:R-:W-:Y:S01]  /*3bc0*/  NOP ;  /* 0x0000000000007918 */ /* 0x000fe20000000000 */
[----:B-1----:R-:W1:Y:S01]  /*3bd0*/  LDS R0, [UR4+0x14] ;  /* 0x00001404ff007984 */ /* 0x002e620008000800 */
[----:B------:R-:W-:Y:S01]  /*3be0*/  ULOP3.LUT UR6, UR19, 0xffff, URZ, 0xc0, !UPT ;  /* 0x0000ffff13067892 */ /* 0x000fe2000f8ec0ff */
[----:B------:R-:W-:Y:S01]  /*3bf0*/  UMOV UR8, 0xffff ;  /* 0x0000ffff00087882 */ /* 0x000fe20000000000 */
[----:B------:R-:W-:Y:S02]  /*3c00*/  UMOV UR5, 0x1 ;  /* 0x0000000100057882 */ /* 0x000fe40000000000 */
[----:B------:R-:W-:-:S04]  /*3c10*/  USHF.R.U32.HI UR6, URZ, 0x5, UR6 ;  /* 0x00000005ff067899 */ /* 0x000fc80008011606 */
[----:B------:R-:W-:Y:S02]  /*3c20*/  USHF.L.U32 UR8, UR8, UR6, URZ ;  /* 0x0000000608087299 */ /* 0x000fe400080006ff */
[----:B------:R-:W-:-:S04]  /*3c30*/  USHF.L.U32 UR5, UR5, UR6, URZ ;  /* 0x0000000605057299 */ /* 0x000fc800080006ff */
[----:B-1----:R-:W-:-:S04]  /*3c40*/  LOP3.LUT R0, R0, UR8, RZ, 0xc0, !PT ;  /* 0x0000000800007c12 */ /* 0x002fc8000f8ec0ff */
[----:B------:R-:W-:-:S13]  /*3c50*/  ISETP.NE.AND P0, PT, R0, UR8, PT ;  /* 0x0000000800007c0c */ /* 0x000fda000bf05270 */
[----:B------:R-:W-:Y:S05]  /*3c60*/  @P0 BRA `(.L_x_73) ;  /* 0x0000000000580947 */ /* 0x000fea0003800000 */
[----:B------:R-:W1:Y:S02]  /*3c70*/  LDS R0, [UR4+0x18] ;  /* 0x00001804ff007984 */ /* 0x000e640008000800 */
[----:B-1----:R-:W-:-:S04]  /*3c80*/  LOP3.LUT R0, R0, UR5, RZ, 0xc0, !PT ;  /* 0x0000000500007c12 */ /* 0x002fc8000f8ec0ff */
[----:B------:R-:W-:-:S13]  /*3c90*/  ISETP.NE.AND P0, PT, R0, UR5, PT ;  /* 0x0000000500007c0c */ /* 0x000fda000bf05270 */
[----:B------:R-:W-:Y:S05]  /*3ca0*/  @P0 BRA `(.L_x_74) ;  /* 0x00000000003c0947 */ /* 0x000fea0003800000 */
[----:B------:R-:W1:Y:S01]  /*3cb0*/  S2R R2, SR_LANEID ;  /* 0x0000000000027919 */ /* 0x000e620000000000 */
[----:B------:R-:W-:Y:S01]  /*3cc0*/  ULOP3.LUT UR8, URZ, UR8, URZ, 0x33, !UPT ;  /* 0x00000008ff087292 */ /* 0x000fe2000f8e33ff */
[----:B------:R-:W-:Y:S02]  /*3cd0*/  VOTEU.ANY UR7, UPT, PT ;  /* 0x0000000000077886 */ /* 0x000fe400038e0100 */
[----:B------:R-:W-:-:S03]  /*3ce0*/  UFLO.U32 UR7, UR7 ;  /* 0x00000007000772bd */ /* 0x000fc600080e0000 */
[----:B------:R-:W-:-:S04]  /*3cf0*/  IMAD.U32 R0, RZ, RZ, UR8 ;  /* 0x00000008ff007e24 */ /* 0x000fc8000f8e00ff */
[----:B------:R2:W3:Y:S02]  /*3d00*/  REDUX UR6, R0 ;  /* 0x00000000000673c4 */ /* 0x0004e40000000000 */
[----:B------:R1:W-:Y:S02]  /*3d10*/  UTCATOMSWS.AND URZ, UR8 ;  /* 0x0000000800ff79e3 */ /* 0x0003e40008000000 */
[----:B-1----:R-:W-:Y:S02]  /*3d20*/  ISETP.EQ.U32.AND P0, PT, R2, UR7, PT ;  /* 0x0000000702007c0c */ /* 0x002fe4000bf02070 */
[----:B--2---:R-:W-:Y:S02]  /*3d30*/  LOP3.LUT R0, RZ, UR5, RZ, 0x33, !PT ;  /* 0x00000005ff007c12 */ /* 0x004fe4000f8e33ff */
[----:B---3--:R-:W-:Y:S02]  /*3d40*/  MOV R2, UR6 ;  /* 0x0000000600027c02 */ /* 0x008fe40008000f00 */
[----:B------:R-:W1:Y:S07]  /*3d50*/  REDUX UR5, R0 ;  /* 0x00000000000573c4 */ /* 0x000e6e0000000000 */
[----:B------:R2:W-:Y:S01]  /*3d60*/  @P0 ATOMS.AND RZ, [UR4+0x14], R2 ;  /* 0x00001402ffff098c */ /* 0x0005e2000a800004 */
[----:B-1----:R-:W-:-:S05]  /*3d70*/  IMAD.U32 R0, RZ, RZ, UR5 ;  /* 0x00000005ff007e24 */ /* 0x002fca000f8e00ff */
[----:B------:R2:W-:Y:S01]  /*3d80*/  @P0 ATOMS.AND RZ, [UR4+0x18], R0 ;  /* 0x00001800ffff098c */ /* 0x0005e2000a800004 */
[----:B------:R-:W-:Y:S05]  /*3d90*/  BRA `(.L_x_75) ;  /* 0x0000000000147947 */ /* 0x000fea0003800000 */
.L_x_74:
[----:B------:R-:W-:Y:S02]  /*3da0*/  MOV R2, 0x3dc0 ;  /* 0x00003dc000027802 */ /* 0x000fe40000000f00 */
[----:B----45:R-:W-:Y:S05]  /*3db0*/  CALL.REL.NOINC `($__internal_0_$__cuda_sm10x_tcgen05_guardrail_trap_col_being_dealloced_not_returned_by_alloc) ;  /* 0x0000006000947944 */ /* 0x030fea0003c00000 */
[----:B------:R-:W-:Y:S05]  /*3dc0*/  BRA `(.L_x_75) ;  /* 0x0000000000087947 */ /* 0x000fea0003800000 */
.L_x_73:
[----:B------:R-:W-:Y:S02]  /*3dd0*/  MOV R2, 0x3df0 ;  /* 0x00003df000027802 */ /* 0x000fe40000000f00 */
[----:B----45:R-:W-:Y:S05]  /*3de0*/  CALL.REL.NOINC `($__internal_2_$__cuda_sm10x_tcgen05_guardrail_trap_unallocated_columns_being_dealloced) ;  /* 0x0000006000a07944 */ /* 0x030fea0003c00000 */
.L_x_75:
[----:B------:R-:W-:Y:S01]  /*3df0*/  NOP ;  /* 0x0000000000007918 */ /* 0x000fe20000000000 */
[----:B------:R-:W-:Y:S05]  /*3e00*/  EXIT ;  /* 0x000000000000794d */ /* 0x000fea0003800000 */
.L_x_57:
[----:B------:R-:W-:-:S09]  /*3e10*/  UISETP.NE.OR UP2, UPT, UR8, 0x3, !UP2 ;  /* 0x000000030800788c */ /* 0x000fd2000d745670 */
[----:B------:R-:W-:Y:S05]  /*3e20*/  BRA.U UP2, `(.L_x_76) ;  /* 0x0000001102087547 */ /* 0x000fea000b800000 */
[----:B------:R-:W1:Y:S01]  /*3e30*/  LDC R0, c[0x0][0xb30] ;  /* 0x0002cc00ff007b82 */ /* 0x000e620000000800 */
[----:B------:R-:W2:Y:S01]  /*3e40*/  LDCU.64 UR8, c[0x0][0x888] ;  /* 0x00011100ff0877ac */ /* 0x000ea20008000a00 */
[----:B------:R-:W-:Y:S02]  /*3e50*/  HFMA2 R27, -RZ, RZ, 0, 0 ;  /* 0x00000000ff1b7431 */ /* 0x000fe400000001ff */
[----:B------:R-:W-:Y:S01]  /*3e60*/  IMAD.MOV.U32 R29, RZ, RZ, 0x1 ;  /* 0x00000001ff1d7424 */ /* 0x000fe200078e00ff */
[----:B------:R-:W-:Y:S01]  /*3e70*/  MOV R25, 0x2000 ;  /* 0x0000200000197802 */ /* 0x000fe20000000f00 */
[----:B------:R-:W4:Y:S01]  /*3e80*/  LDCU.64 UR4, c[0x0][0x890] ;  /* 0x00011200ff0477ac */ /* 0x000f220008000a00 */
[----:B------:R-:W-:Y:S01]  /*3e90*/  IMAD.MOV.U32 R28, RZ, RZ, RZ ;  /* 0x000000ffff1c7224 */ /* 0x000fe200078e00ff */
[----:B------:R-:W3:Y:S01]  /*3ea0*/  LDC R24, c[0x0][0x370] ;  /* 0x0000dc00ff187b82 */ /* 0x000ee20000000800 */
[----:B------:R-:W-:Y:S01]  /*3eb0*/  UMOV UR7, 0x400 ;  /* 0x0000040000077882 */ /* 0x000fe20000000000 */
[----:B------:R-:W-:-:S02]  /*3ec0*/  UPLOP3.LUT UP1, UPT, UPT, UPT, UPT, 0x40, 0x4 ;  /* 0x000000000004789c */ /* 0x000fc40003f2e870 */
[----:B------:R-:W-:-:S04]  /*3ed0*/  ULEA UR7, UR37, UR7, 0x18 ;  /* 0x0000000725077291 */ /* 0x000fc8000f8ec0ff */
[----:B------:R-:W3:Y:S01]  /*3ee0*/  LDC R3, c[0x0][0xb0c] ;  /* 0x0002c300ff037b82 */ /* 0x000ee20000000800 */
[----:B------:R-:W-:Y:S02]  /*3ef0*/  UIADD3 UR13, UPT, UPT, UR7, 0xd8, URZ ;  /* 0x000000d8070d7890 */ /* 0x000fe4000fffe0ff */
[----:B--2---:R-:W-:Y:S02]  /*3f00*/  UISETP.NE.U32.AND UP2, UPT, UR8, URZ, UPT ;  /* 0x000000ff0800728c */ /* 0x004fe4000bf45070 */
[----:B------:R-:W-:Y:S02]  /*3f10*/  UIADD3 UR33, UPT, UPT, UR7, 0xc0, URZ ;  /* 0x000000c007217890 */ /* 0x000fe4000fffe0ff */
[----:B----4-:R-:W-:Y:S01]  /*3f20*/  UISETP.NE.U32.AND UP3, UPT, UR4, URZ, UPT ;  /* 0x000000ff0400728c */ /* 0x010fe2000bf65070 */
[----:B------:R-:W2:Y:S01]  /*3f30*/  LDC R18, c[0x0][0xb20] ;  /* 0x0002c800ff127b82 */ /* 0x000ea20000000800 */
[----:B-1----:R-:W-:Y:S01]  /*3f40*/  ISETP.NE.AND P1, PT, R0, 0x1, PT ;  /* 0x000000010000780c */ /* 0x002fe20003f25270 */
[----:B------:R-:W-:-:S02]  /*3f50*/  UISETP.NE.AND.EX UP2, UPT, UR9, URZ, UPT, UP2 ;  /* 0x000000ff0900728c */ /* 0x000fc4000bf45320 */
[----:B------:R-:W-:Y:S02]  /*3f60*/  UIADD3 UR25, UPT, UPT, UR7, 0xc8, URZ ;  /* 0x000000c807197890 */ /* 0x000fe4000fffe0ff */
[----:B------:R-:W-:Y:S02]  /*3f70*/  UIADD3 UR17, UPT, UPT, UR7, 0xd0, URZ ;  /* 0x000000d007117890 */ /* 0x000fe4000fffe0ff */
[----:B------:R-:W1:Y:S01]  /*3f80*/  LDC.64 R30, c[0x0][0x348] ;  /* 0x0000d200ff1e7b82 */ /* 0x000e620000000a00 */
[----:B------:R-:W-:Y:S02]  /*3f90*/  UPRMT UR13, UR37, 0x654, UR13 ;  /* 0x00000654250d7896 */ /* 0x000fe4000800000d */
[----:B------:R-:W-:-:S05]  /*3fa0*/  UISETP.NE.AND.EX UP3, UPT, UR5, URZ, UPT, UP3 ;  /* 0x000000ff0500728c */ /* 0x000fca000bf65330 */
[----:B------:R-:W4:Y:S08]  /*3fb0*/  LDC.64 R16, c[0x0][0xb10] ;  /* 0x0002c400ff107b82 */ /* 0x000f300000000a00 */
[----:B------:R-:W1:Y:S08]  /*3fc0*/  LDC.64 R6, c[0x0][0xb18] ;  /* 0x0002c600ff067b82 */ /* 0x000e700000000a00 */
[----:B------:R-:W1:Y:S08]  /*3fd0*/  LDC.64 R4, c[0x0][0xb28] ;  /* 0x0002ca00ff047b82 */ /* 0x000e700000000a00 */
[----:B--23--:R-:W1:Y:S02]  /*3fe0*/  LDC R19, c[0x0][0x374] ;  /* 0x0000dd00ff137b82 */ /* 0x00ce640000000800 */
.L_x_87:
[C---:B------:R-:W-:Y:S02]  /*3ff0*/  LEA R0, R28.reuse, UR7, 0x3 ;  /* 0x000000071c007c11 */ /* 0x040fe4000f8e18ff */
[----:B------:R-:W-:Y:S02]  /*4000*/  SHF.L.U32 R2, R27, 0x1f, RZ ;  /* 0x0000001f1b027819 */ /* 0x000fe400000006ff */
[----:B------:R-:W-:Y:S02]  /*4010*/  LEA R20, R28, UR7, 0x4 ;  /* 0x000000071c147c11 */ /* 0x000fe4000f8e20ff */
[----:B--2---:R-:W2:Y:S02]  /*4020*/  SYNCS.PHASECHK.TRANS64.TRYWAIT P0, [R0+URZ+0x110], R2 ;  /* 0x00011002000075a7 */ /* 0x004ea400080011ff */
[----:B--2---:R-:W-:Y:S05]  /*4030*/  @!P0 BRA `(.L_x_77) ;  /* 0x0000005800a48947 */ /* 0x004fea0003800000 */
.L_x_183:
[----:B------:R-:W-:Y:S01]  /*4040*/  ISETP.GE.AND P0, PT, R40, 0x1, PT ;  /* 0x000000012800780c */ /* 0x000fe20003f06270 */
[----:B------:R-:W3:Y:S01]  /*4050*/  LDS.128 R20, [R20+0x1a0] ;  /* 0x0001a00014147984 */ /* 0x000ee20000000c00 */
[----:B--2---:R-:W-:Y:S01]  /*4060*/  VIADD R0, R0, 0x120 ;  /* 0x0000012000007836 */ /* 0x004fe20000000000 */
[----:B------:R-:W-:Y:S01]  /*4070*/  @!PT LDS RZ, [RZ] ;  /* 0x00000000fffff984 */ /* 0x000fe20000000800 */
[----:B------:R-:W-:Y:S01]  /*4080*/  @!PT LDS RZ, [RZ] ;  /* 0x00000000fffff984 */ /* 0x000fe20000000800 */
[----:B------:R-:W-:Y:S01]  /*4090*/  @!PT LDS RZ, [RZ] ;  /* 0x00000000fffff984 */ /* 0x000fe20000000800 */
[----:B------:R-:W-:Y:S01]  /*40a0*/  @!PT LDS RZ, [RZ] ;  /* 0x00000000fffff984 */ /* 0x000fe20000000800 */
[----:B------:R2:W-:Y:S06]  /*40b0*/  MEMBAR.ALL.CTA ;  /* 0x0000000000007992 */ /* 0x0005ec0000008000 */
[----:B--2---:R-:W2:Y:S01]  /*40c0*/  FENCE.VIEW.ASYNC.S ;  /* 0x00000000000073c6 */ /* 0x004ea20000000000 */
[----:B------:R-:W-:Y:S04]  /*40d0*/  PRMT R0, RZ, 0x654, R0 ;  /* 0x00000654ff007816 */ /* 0x000fe80000000000 */
[----:B--2---:R2:W-:Y:S01]  /*40e0*/  SYNCS.ARRIVE.TRANS64.RED.A1T0 RZ, [R0+URZ], RZ ;  /* 0x000000ff00ff79a7 */ /* 0x0045e200081004ff */
[----:B---3--:R-:W-:Y:S11]  /*40f0*/  LOP3.LUT P3, RZ, R22, 0x1, RZ, 0xc0, !PT ;  /* 0x0000000116ff7812 */ /* 0x008ff6000786c0ff */
[----:B------:R-:W-:Y:S02]  /*4100*/  @!UPT UIADD3 URZ, UPT, UPT, URZ, URZ, URZ ;  /* 0x000000fffffff290 */ /* 0x000fe4000fffe0ff */
[----:B------:R-:W-:Y:S02]  /*4110*/  @P3 MOV R11, R20 ;  /* 0x00000014000b3202 */ /* 0x000fe40000000f00 */
[----:B------:R-:W-:Y:S01]  /*4120*/  @P3 LOP3.LUT R10, R21, 0xffff, RZ, 0xc0, !PT ;  /* 0x0000ffff150a3812 */ /* 0x000fe200078ec0ff */
[----:B--2---:R-:W-:Y:S06]  /*4130*/  @!P0 BRA `(.L_x_78) ;  /* 0x0000000000a48947 */ /* 0x004fec0003800000 */
[-C--:B-1----:R-:W-:Y:S01]  /*4140*/  IMAD.HI.U32 R0, R19, R7.reuse, RZ ;  /* 0x0000000713007227 */ /* 0x082fe200078e00ff */
[----:B------:R-:W-:Y:S02]  /*4150*/  ISETP.NE.AND P0, PT, R6, 0x1, PT ;  /* 0x000000010600780c */ /* 0x000fe40003f05270 */
[----:B------:R-:W-:Y:S01]  /*4160*/  ISETP.NE.AND P2, PT, R40, 0x1, PT ;  /* 0x000000012800780c */ /* 0x000fe20003f45270 */
[----:B----4-:R-:W-:Y:S01]  /*4170*/  IMAD.HI.U32 R9, R24, R16, RZ ;  /* 0x0000001018097227 */ /* 0x010fe200078e00ff */
[----:B------:R-:W-:Y:S02]  /*4180*/  SHF.R.U32.HI R0, RZ, R18, R0 ;  /* 0x00000012ff007219 */ /* 0x000fe40000011600 */
[----:B------:R-:W-:Y:S01]  /*4190*/  ISETP.NE.AND P4, PT, R3, 0x1, PT ;  /* 0x000000010300780c */ /* 0x000fe20003f85270 */
[----:B------:R-:W-:Y:S01]  /*41a0*/  IMAD.HI.U32 R13, R10, R7, RZ ;  /* 0x000000070a0d7227 */ /* 0x000fe200078e00ff */
[----:B------:R-:W-:Y:S02]  /*41b0*/  SHF.R.U32.HI R9, RZ, R17, R9 ;  /* 0x00000011ff097219 */ /* 0x000fe40000011609 */
[----:B------:R-:W-:Y:S01]  /*41c0*/  SEL R0, R19, R0, !P0 ;  /* 0x0000000013007207 */ /* 0x000fe20004000000 */
[----:B------:R-:W-:Y:S01]  /*41d0*/  IMAD.HI.U32 R12, R11, R16, RZ ;  /* 0x000000100b0c7227 */ /* 0x000fe200078e00ff */
[----:B------:R-:W-:Y:S03]  /*41e0*/  SEL R9, R24, R9, !P4 ;  /* 0x0000000918097207 */ /* 0x000fe60006000000 */
[-C--:B------:R-:W-:Y:S01]  /*41f0*/  IMAD.HI.U32 R8, R0, R4.reuse, RZ ;  /* 0x0000000400087227 */ /* 0x080fe200078e00ff */
[----:B------:R-:W-:Y:S03]  /*4200*/  SHF.R.U32.HI R12, RZ, R17, R12 ;  /* 0x00000011ff0c7219 */ /* 0x000fe6000001160c */
[----:B------:R-:W-:Y:S01]  /*4210*/  IMAD.HI.U32 R2, R9, R4, RZ ;  /* 0x0000000409027227 */ /* 0x000fe200078e00ff */
[-C--:B------:R-:W-:Y:S02]  /*4220*/  @P2 SHF.R.U32.HI R0, RZ, R5.reuse, R8 ;  /* 0x00000005ff002219 */ /* 0x080fe40000011608 */
[----:B------:R-:W-:Y:S02]  /*4230*/  SHF.R.U32.HI R8, RZ, R18, R13 ;  /* 0x00000012ff087219 */ /* 0x000fe4000001160d */
[----:B------:R-:W-:Y:S01]  /*4240*/  @P2 SHF.R.U32.HI R9, RZ, R5, R2 ;  /* 0x00000005ff092219 */ /* 0x000fe20000011602 */
[----:B------:R-:W-:Y:S01]  /*4250*/  IMAD R0, R40, R0, RZ ;  /* 0x0000000028007224 */ /* 0x000fe200078e02ff */
[----:B------:R-:W-:Y:S02]  /*4260*/  SEL R8, R10, R8, !P0 ;  /* 0x000000080a087207 */ /* 0x000fe40004000000 */
[----:B------:R-:W-:Y:S01]  /*4270*/  SEL R2, R11, R12, !P4 ;  /* 0x0000000c0b027207 */ /* 0x000fe20006000000 */
[----:B------:R-:W-:Y:S01]  /*4280*/  IMAD R12, R40, R9, RZ ;  /* 0x00000009280c7224 */ /* 0x000fe200078e02ff */
[C---:B------:R-:W-:Y:S01]  /*4290*/  ISETP.GE.AND P0, PT, R8.reuse, R0, PT ;  /* 0x000000000800720c */ /* 0x040fe20003f06270 */
[----:B------:R-:W-:Y:S03]  /*42a0*/  IMAD.HI.U32 R0, R8, R4, RZ ;  /* 0x0000000408007227 */ /* 0x000fe600078e00ff */
[----:B------:R-:W-:Y:S02]  /*42b0*/  ISETP.GE.OR P0, PT, R2, R12, P0 ;  /* 0x0000000c0200720c */ /* 0x000fe40000706670 */
[-C--:B------:R-:W-:Y:S04]  /*42c0*/  SHF.R.U32.HI R0, RZ, R5.reuse, R0 ;  /* 0x00000005ff007219 */ /* 0x080fe80000011600 */
[----:B------:R-:W-:Y:S05]  /*42d0*/  SEL R13, R8, R0, !P2 ;  /* 0x00000000080d7207 */ /* 0x000fea0005000000 */
[----:B------:R-:W-:Y:S02]  /*42e0*/  IMAD.MOV R12, RZ, RZ, -R13 ;  /* 0x000000ffff0c7224 */ /* 0x000fe400078e0a0d */
[----:B------:R-:W-:Y:S04]  /*42f0*/  @!P0 IMAD.HI.U32 R0, R2, R4, RZ ;  /* 0x0000000402008227 */ /* 0x000fe800078e00ff */
[----:B------:R-:W-:Y:S01]  /*4300*/  IMAD R12, R40, R12, R8 ;  /* 0x0000000c280c7224 */ /* 0x000fe200078e0208 */
[----:B------:R-:W-:Y:S04]  /*4310*/  @!P0 SHF.R.U32.HI R0, RZ, R5, R0 ;  /* 0x00000005ff008219 */ /* 0x000fe80000011600 */
[----:B------:R-:W-:Y:S04]  /*4320*/  @!P0 SEL R0, R2, R0, !P2 ;  /* 0x0000000002008207 */ /* 0x000fe80005000000 */
[----:B------:R-:W-:Y:S01]  /*4330*/  @!P0 IADD3 R13, PT, PT, R13, -R0, RZ ;  /* 0x800000000d0d8210 */ /* 0x000fe20007ffe0ff */
[----:B------:R-:W-:Y:S01]  /*4340*/  @!P0 IMAD R0, R9, R12, R0 ;  /* 0x0000000c09008224 */ /* 0x000fe200078e0200 */
[----:B------:R-:W-:Y:S01]  /*4350*/  IADD3 R9, PT, PT, -R8, RZ, RZ ;  /* 0x000000ff08097210 */ /* 0x000fe20007ffe1ff */
[--C-:B------:R-:W-:Y:S02]  /*4360*/  IMAD.MOV R12, RZ, RZ, -R2.reuse ;  /* 0x000000ffff0c7224 */ /* 0x100fe400078e0a02 */
[----:B------:R-:W-:Y:S02]  /*4370*/  @!P0 IMAD R8, R13, R40, R2 ;  /* 0x000000280d088224 */ /* 0x000fe400078e0202 */
[----:B------:R-:W-:Y:S02]  /*4380*/  @!P0 IMAD.MOV.U32 R2, RZ, RZ, R0 ;  /* 0x000000ffff028224 */ /* 0x000fe400078e0000 */
[----:B------:R-:W-:Y:S02]  /*4390*/  IMAD R11, R3, R12, R11 ;  /* 0x0000000c030b7224 */ /* 0x000fe400078e020b */
[----:B------:R-:W-:Y:S02]  /*43a0*/  IMAD R10, R6, R9, R10 ;  /* 0x00000009060a7224 */ /* 0x000fe400078e020a */
[----:B------:R-:W-:Y:S02]  /*43b0*/  IMAD R11, R2, R3, R11 ;  /* 0x00000003020b7224 */ /* 0x000fe400078e020b */
[----:B------:R-:W-:Y:S02]  /*43c0*/  IMAD R10, R8, R6, R10 ;  /* 0x00000006080a7224 */ /* 0x000fe400078e020a */
.L_x_78:
[----:B------:R-:W-:Y:S05]  /*43d0*/  BRA.U UP1, `(.L_x_79) ;  /* 0x0000000101107547 */ /* 0x000fea000b800000 */
[----:B------:R-:W-:Y:S04]  /*43e0*/  MOV R2, UR6 ;  /* 0x0000000600027c02 */ /* 0x000fe80008000f00 */
[----:B------:R-:W-:Y:S04]  /*43f0*/  SHF.L.U32 R2, R2, 0x1f, RZ ;  /* 0x0000001f02027819 */ /* 0x000fe800000006ff */
[----:B------:R-:W2:Y:S02]  /*4400*/  SYNCS.PHASECHK.TRANS64.TRYWAIT P0, [UR7+0x108], R2 ;  /* 0x00010802ff0075a7 */ /* 0x000ea40008001107 */
[----:B--2---:R-:W-:Y:S05]  /*4410*/  @!P0 BRA `(.L_x_80) ;  /* 0x0000005400c08947 */ /* 0x004fea0003800000 */
.L_x_79:
[----:B------:R-:W-:Y:S02]  /*4420*/  R2UR UR35, R15 ;  /* 0x000000000f2372ca */ /* 0x000fe400000e0000 */
[----:B------:R-:W-:Y:S02]  /*4430*/  R2UR UR34, R14 ;  /* 0x000000000e2272ca */ /* 0x000fe400000e0000 */
[----:B------:R-:W-:Y:S02]  /*4440*/  ISETP.NE.U32.AND P2, PT, RZ, UR4, PT ;  /* 0x00000004ff007c0c */ /* 0x000fe4000bf45070 */
[----:B------:R-:W-:Y:S02]  /*4450*/  SHF.L.U32 R14, R29, 0x1f, RZ ;  /* 0x0000001f1d0e7819 */ /* 0x000fe400000006ff */
[----:B------:R-:W-:Y:S05]  /*4460*/  ISETP.NE.AND.EX P2, PT, RZ, UR5, PT, P2 ;  /* 0x00000005ff007c0c */ /* 0x000fea000bf45320 */
[----:B------:R-:W-:Y:S02]  /*4470*/  USHF.L.U32 UR35, UR35, 0x7, URZ ;  /* 0x0000000723237899 */ /* 0x000fe400080006ff */
[----:B------:R-:W-:Y:S01]  /*4480*/  USHF.L.U32 UR34, UR34, 0x7, URZ ;  /* 0x0000000722227899 */ /* 0x000fe200080006ff */
[----:B------:R-:W-:Y:S11]  /*4490*/  BRA.U !UP3, `(.L_x_81) ;  /* 0x000000010b347547 */ /* 0x000ff6000b800000 */
[----:B------:R-:W-:Y:S01]  /*44a0*/  UPLOP3.LUT UP0, UPT, UPT, UPT, UP2, 0x80, 0x8 ;  /* 0x000000000008789c */ /* 0x000fe20003f0f020 */
[----:B--2---:R-:W-:Y:S02]  /*44b0*/  HFMA2 R0, -RZ, RZ, 0, 5.9604644775390625e-08 ;  /* 0x00000001ff007431 */ /* 0x004fe400000001ff */
[----:B------:R-:W-:Y:S03]  /*44c0*/  IMAD.MOV.U32 R88, RZ, RZ, 0x1 ;  /* 0x00000001ff587424 */ /* 0x000fe600078e00ff */
[----:B------:R-:W-:Y:S05]  /*44d0*/  PLOP3.LUT P0, PT, PT, PT, UP0, 0x80, 0x8 ;  /* 0x000000000008781c */ /* 0x000fea0003f0f008 */
[----:B------:R-:W2:Y:S01]  /*44e0*/  @UP0 LDCU.64 UR10, c[0x0][0x888] ;  /* 0x00011100ff0a07ac */ /* 0x000ea20008000a00 */
[----:B------:R-:W-:Y:S07]  /*44f0*/  @UP0 UIMAD UR8, UR36, UR4, URZ ;  /* 0x00000004240802a4 */ /* 0x000fee000f8e02ff */
[----:B------:R-:W-:Y:S01]  /*4500*/  @!P0 PRMT R88, R0, 0x7610, R88 ;  /* 0x0000761000588816 */ /* 0x000fe20000000058 */
[----:B--2---:R-:W-:Y:S03]  /*4510*/  @UP0 UIMAD.WIDE UR10, UR8, 0x4, UR10 ;  /* 0x00000004080a08a5 */ /* 0x004fe6000f8e020a */
[----:B------:R-:W2:Y:S03]  /*4520*/  @!UP0 LDCU UR8, c[0x0][0x880] ;  /* 0x00011000ff0887ac */ /* 0x000ea60008000800 */
[----:B------:R-:W-:Y:S01]  /*4530*/  IMAD.U32 R8, RZ, RZ, UR10 ;  /* 0x0000000aff087e24 */ /* 0x000fe2000f8e00ff */
[----:B------:R-:W-:Y:S05]  /*4540*/  MOV R9, UR11 ;  /* 0x0000000b00097c02 */ /* 0x000fea0008000f00 */
[----:B-----5:R3:W5:Y:S02]  /*4550*/  @P0 LDG.E R49, desc[UR46][R8.64] ;  /* 0x0000002e08310981 */ /* 0x020764000c1e1900 */
[----:B--23--:R-:W-:Y:S07]  /*4560*/  @!P0 IMAD.U32 R49, RZ, RZ, UR8 ;  /* 0x00000008ff318e24 */ /* 0x00cfee000f8e00ff */
.L_x_81:
[----:B-----5:R-:W-:Y:S01]  /*4570*/  @!P2 FSETP.EQ.AND P0, PT, R49, RZ, PT ;  /* 0x000000ff3100a20b */ /* 0x020fe20003f02000 */
[----:B------:R-:W-:Y:S01]  /*4580*/  @!UPT UIADD3 URZ, UPT, UPT, URZ, URZ, URZ ;  /* 0x000000fffffff290 */ /* 0x000fe2000fffe0ff */
[----:B------:R-:W-:Y:S11]  /*4590*/  @!P2 BRA `(.L_x_82) ;  /* 0x000000000014a947 */ /* 0x000ff60003800000 */
[----:B------:R-:W-:Y:S02]  /*45a0*/  LOP3.LUT P2, RZ, R88, 0xff, RZ, 0xc0, !PT ;  /* 0x000000ff58ff7812 */ /* 0x000fe4000784c0ff */
[----:B------:R-:W-:Y:S04]  /*45b0*/  PLOP3.LUT P0, PT, PT, PT, UP0, 0x80, 0x8 ;  /* 0x000000000008781c */ /* 0x000fe80003f0f008 */
[----:B------:R-:W-:Y:S07]  /*45c0*/  PLOP3.LUT P0, PT, P0, PT, PT, 0x8, 0x80 ;  /* 0x000000000080781c */ /* 0x000fee000070e170 */
[----:B------:R-:W-:Y:S11]  /*45d0*/  @P2 FSETP.EQ.AND P0, PT, R49, RZ, PT ;  /* 0x000000ff3100220b */ /* 0x000ff60003f02000 */
[----:B------:R-:W-:Y:S02]  /*45e0*/  @!UPT UIADD3 URZ, UPT, UPT, URZ, URZ, URZ ;  /* 0x000000fffffff290 */ /* 0x000fe4000fffe0ff */
.L_x_82:
[----:B------:R-:W3:Y:S01]  /*45f0*/  SYNCS.PHASECHK.TRANS64.TRYWAIT P2, [UR7+0xe0], R14 ;  /* 0x0000e00eff0075a7 */ /* 0x000ee20008041107 */
[----:B------:R-:W-:Y:S04]  /*4600*/  ELECT P4, URZ, PT ;  /* 0x0000000000ff782f */ /* 0x000fe80003880000 */
[----:B------:R-:W-:Y:S11]  /*4610*/  PLOP3.LUT P4, PT, P0, P4, PT, 0xf2, 0x2f ;  /* 0x00000000002f781c */ /* 0x000ff60000789e72 */
[----:B------:R-:W-:Y:S02]  /*4620*/  @!UPT UIADD3 URZ, UPT, UPT, URZ, URZ, URZ ;  /* 0x000000fffffff290 */ /* 0x000fe4000fffe0ff */
[----:B-1----:R-:W-:Y:S05]  /*4630*/  @!P4 IADD3 R8, P0, PT, R30, 0x580, RZ ;  /* 0x000005801e08c810 */ /* 0x002fea0007f1e0ff */
[----:B--2---:R-:W-:Y:S01]  /*4640*/  @!P4 IMAD.X R2, RZ, RZ, R31, P0 ;  /* 0x000000ffff02c224 */ /* 0x004fe200000e061f */
[----:B---3--:R-:W-:Y:S07]  /*4650*/  @!P2 BRA `(.L_x_83) ;  /* 0x000000540048a947 */ /* 0x008fee0003800000 */
.L_x_186:
[----:B------:R-:W-:Y:S01]  /*4660*/  @!P4 R2UR UR8, R2 ;  /* 0x000000000208c2ca */ /* 0x000fe200000e0000 */
[----:B------:R-:W-:Y:S01]  /*4670*/  VOTEU.ALL UP1, P4 ;  /* 0x0000000000ff7886 */ /* 0x000fe20002020000 */
[----:B------:R-:W-:Y:S01]  /*4680*/  @!P4 R2UR UR9, R8 ;  /* 0x000000000809c2ca */ /* 0x000fe200000e0000 */
[----:B-1----:R-:W-:Y:S01]  /*4690*/  @!P4 IMAD.MOV.U32 R0, RZ, RZ, 0x2000 ;  /* 0x00002000ff00c424 */ /* 0x002fe200078e00ff */
[----:B------:R-:W-:Y:S01]  /*46a0*/  UMOV UR10, 0x0 ;  /* 0x00000000000a7882 */ /* 0x000fe20000000000 */
[----:B------:R-:W-:Y:S01]  /*46b0*/  UMOV UR11, 0x10000000 ;  /* 0x10000000000b7882 */ /* 0x000fe20000000000 */
[----:B------:R-:W-:Y:S01]  /*46c0*/  @!UP1 UIADD3 UR32, UPT, UPT, UR7, 0x200, URZ ;  /* 0x0000020007209890 */ /* 0x000fe2000fffe0ff */
[----:B------:R-:W-:Y:S06]  /*46d0*/  VOTEU.ALL UP1, P4 ;  /* 0x0000000000ff7886 */ /* 0x000fec0002020000 */
[----:B------:R-:W-:Y:S01]  /*46e0*/  IMAD.U32 R9, RZ, RZ, UR8 ;  /* 0x00000008ff097e24 */ /* 0x000fe2000f8e00ff */
[----:B------:R-:W-:Y:S01]  /*46f0*/  UPRMT UR8, UR37, 0x654, UR33 ;  /* 0x0000065425087896 */ /* 0x000fe20008000021 */
[----:B------:R-:W-:Y:S03]  /*4700*/  IMAD.U32 R8, RZ, RZ, UR9 ;  /* 0x00000009ff087e24 */ /* 0x000fe6000f8e00ff */
[----:B------:R-:W-:Y:S02]  /*4710*/  @!P4 R2UR UR15, R9 ;  /* 0x00000000090fc2ca */ /* 0x000fe400000e0000 */
[----:B------:R-:W-:Y:S02]  /*4720*/  @!P4 R2UR UR14, R8 ;  /* 0x00000000080ec2ca */ /* 0x000fe400000e0000 */
[----:B------:R-:W-:Y:S05]  /*4730*/  @!P4 IADD3 R8, P0, PT, R30, 0x580, RZ ;  /* 0x000005801e08c810 */ /* 0x000fea0007f1e0ff */
[----:B------:R-:W-:Y:S06]  /*4740*/  @!P4 IMAD.X R2, RZ, RZ, R31, P0 ;  /* 0x000000ffff02c224 */ /* 0x000fec00000e061f */
[----:B------:R1:W-:Y:S01]  /*4750*/  @!UP1 UTMALDG.3D [UR32], [UR14], desc[UR10] ;  /* 0x00000a200e0095b4 */ /* 0x0003e20008011000 */
[----:B------:R1:W-:Y:S01]  /*4760*/  @!P4 SYNCS.ARRIVE.TRANS64.RED.A0TR RZ, [UR7+0xc0], R0 ;  /* 0x0000c000ffffc9a7 */ /* 0x0003e20008300407 */
[----:B------:R-:W-:Y:S01]  /*4770*/  SYNCS.ARRIVE.TRANS64.RED.A1T0 RZ, [UR8], RZ ;  /* 0x000000ffffff79a7 */ /* 0x000fe20008100408 */
[----:B------:R-:W2:Y:S02]  /*4780*/  SYNCS.PHASECHK.TRANS64.TRYWAIT P2, [UR7+0xe8], R14 ;  /* 0x0000e80eff0075a7 */ /* 0x000ea40008041107 */
[----:B-12---:R-:W-:Y:S05]  /*4790*/  @!P2 BRA `(.L_x_84) ;  /* 0x000000540010a947 */ /* 0x006fea0003800000 */
.L_x_188:
[----:B------:R-:W-:Y:S01]  /*47a0*/  @!P4 R2UR UR8, R2 ;  /* 0x000000000208c2ca */ /* 0x000fe200000e0000 */
[----:B------:R-:W-:Y:S01]  /*47b0*/  VOTEU.ALL UP1, P4 ;  /* 0x0000000000ff7886 */ /* 0x000fe20002020000 */
[----:B------:R-:W-:Y:S01]  /*47c0*/  @!P4 R2UR UR9, R8 ;  /* 0x000000000809c2ca */ /* 0x000fe200000e0000 */
[----:B-1----:R-:W-:Y:S01]  /*47d0*/  @!P4 IMAD.MOV.U32 R0, RZ, RZ, 0x2000 ;  /* 0x00002000ff00c424 */ /* 0x002fe200078e00ff */
[----:B------:R-:W-:Y:S01]  /*47e0*/  UMOV UR10, 0x0 ;  /* 0x00000000000a7882 */ /* 0x000fe20000000000 */
[----:B------:R-:W-:Y:S01]  /*47f0*/  UMOV UR11, 0x10000000 ;  /* 0x10000000000b7882 */ /* 0x000fe20000000000 */
[----:B------:R-:W-:Y:S02]  /*4800*/  @!UP1 UIADD3 UR26, UPT, UPT, UR34, 0x20, URZ ;  /* 0x00000020221a9890 */ /* 0x000fe4000fffe0ff */
[----:B------:R-:W-:Y:S01]  /*4810*/  @!UP1 UIADD3 UR24, UPT, UPT, UR7, 0x2200, URZ ;  /* 0x0000220007189890 */ /* 0x000fe2000fffe0ff */
[----:B------:R-:W-:Y:S01]  /*4820*/  VOTEU.ALL UP1, P4 ;  /* 0x0000000000ff7886 */ /* 0x000fe20002020000 */
[----:B------:R-:W-:Y:S01]  /*4830*/  UMOV UR27, UR35 ;  /* 0x00000023001b7c82 */ /* 0x000fe20008000000 */
[----:B------:R-:W-:Y:S02]  /*4840*/  UMOV UR28, UR36 ;  /* 0x00000024001c7c82 */ /* 0x000fe40008000000 */
        /* <DEDUP_REMOVED lines=12> */
.L_x_190:
[----:B------:R-:W2:Y:S01]  /*4910*/  LDC.64 R12, c[0x0][0xb18] ;  /* 0x0002c600ff0c7b82 */ /* 0x000ea20000000a00 */
[----:B------:R-:W-:Y:S01]  /*4920*/  @!P4 R2UR UR8, R2 ;  /* 0x000000000208c2ca */ /* 0x000fe200000e0000 */
[----:B------:R-:W-:Y:S01]  /*4930*/  VOTEU.ALL UP1, P4 ;  /* 0x0000000000ff7886 */ /* 0x000fe20002020000 */
[----:B------:R-:W-:Y:S01]  /*4940*/  @!P4 R2UR UR9, R8 ;  /* 0x000000000809c2ca */ /* 0x000fe200000e0000 */
[----:B-1----:R-:W-:Y:S01]  /*4950*/  @!P4 IMAD.MOV.U32 R0, RZ, RZ, 0x2000 ;  /* 0x00002000ff00c424 */ /* 0x002fe200078e00ff */
[----:B------:R-:W-:Y:S03]  /*4960*/  UMOV UR10, 0x0 ;  /* 0x00000000000a7882 */ /* 0x000fe60000000000 */
[----:B------:R-:W1:Y:S01]  /*4970*/  @!P1 LDC R2, c[0x0][0xb0c] ;  /* 0x0002c300ff029b82 */ /* 0x000e620000000800 */
[----:B------:R-:W-:Y:S01]  /*4980*/  @!UP1 UIADD3 UR18, UPT, UPT, UR34, 0x40, URZ ;  /* 0x0000004022129890 */ /* 0x000fe2000fffe0ff */
[----:B------:R-:W-:Y:S01]  /*4990*/  @P3 SHF.R.U32.HI R26, RZ, 0x10, R21 ;  /* 0x00000010ff1a3819 */ /* 0x000fe20000011615 */
[----:B------:R-:W-:Y:S01]  /*49a0*/  @!UP1 UIADD3 UR16, UPT, UPT, UR7, 0x4200, URZ ;  /* 0x0000420007109890 */ /* 0x000fe2000fffe0ff */
[----:B------:R-:W-:Y:S01]  /*49b0*/  VIADD R28, R28, 0x1 ;  /* 0x000000011c1c7836 */ /* 0x000fe20000000000 */
[----:B------:R-:W-:Y:S01]  /*49c0*/  VOTEU.ALL UP1, P4 ;  /* 0x0000000000ff7886 */ /* 0x000fe20002020000 */
[----:B------:R-:W-:Y:S01]  /*49d0*/  UMOV UR11, 0x10000000 ;  /* 0x10000000000b7882 */ /* 0x000fe20000000000 */
[----:B------:R-:W-:Y:S01]  /*49e0*/  UMOV UR19, UR35 ;  /* 0x0000002300137c82 */ /* 0x000fe20008000000 */
[----:B------:R-:W-:Y:S01]  /*49f0*/  IMAD.U32 R9, RZ, RZ, UR8 ;  /* 0x00000008ff097e24 */ /* 0x000fe2000f8e00ff */
[----:B------:R-:W-:Y:S01]  /*4a00*/  UMOV UR20, UR36 ;  /* 0x0000002400147c82 */ /* 0x000fe20008000000 */
[----:B------:R-:W-:Y:S01]  /*4a10*/  IMAD.U32 R8, RZ, RZ, UR9 ;  /* 0x00000009ff087e24 */ /* 0x000fe2000f8e00ff */
[----:B------:R-:W-:Y:S02]  /*4a20*/  UPRMT UR8, UR37, 0x654, UR17 ;  /* 0x0000065425087896 */ /* 0x000fe40008000011 */
[----:B------:R-:W-:Y:S02]  /*4a30*/  @!P4 R2UR UR15, R9 ;  /* 0x00000000090fc2ca */ /* 0x000fe400000e0000 */
[----:B------:R-:W-:Y:S02]  /*4a40*/  @!P4 R2UR UR14, R8 ;  /* 0x00000000080ec2ca */ /* 0x000fe400000e0000 */
[----:B------:R-:W3:Y:S11]  /*4a50*/  LDC.64 R8, c[0x0][0xb10] ;  /* 0x0002c400ff087b82 */ /* 0x000ef60000000a00 */
[----:B------:R1:W-:Y:S01]  /*4a60*/  @!UP1 UTMALDG.3D [UR16], [UR14], desc[UR10] ;  /* 0x00000a100e0095b4 */ /* 0x0003e20008011000 */
[----:B------:R5:W-:Y:S01]  /*4a70*/  @!P4 SYNCS.ARRIVE.TRANS64.RED.A0TR RZ, [UR7+0xd0], R0 ;  /* 0x0000d000ffffc9a7 */ /* 0x000be20008300407 */
[C---:B---3--:R-:W-:Y:S01]  /*4a80*/  @!P1 IMAD.HI.U32 R8, R11.reuse, R8, RZ ;  /* 0x000000080b089227 */ /* 0x048fe200078e00ff */
[----:B--2---:R-:W-:Y:S02]  /*4a90*/  @!P1 ISETP.NE.AND P0, PT, R12, 0x1, PT ;  /* 0x000000010c00980c */ /* 0x004fe40003f05270 */
[----:B-1----:R-:W-:Y:S01]  /*4aa0*/  @!P1 ISETP.NE.AND P2, PT, R2, 0x1, PT ;  /* 0x000000010200980c */ /* 0x002fe20003f45270 */
[----:B------:R-:W-:Y:S01]  /*4ab0*/  SYNCS.ARRIVE.TRANS64.RED.A1T0 RZ, [UR8], RZ ;  /* 0x000000ffffff79a7 */ /* 0x000fe20008100408 */
[C---:B------:R-:W-:Y:S01]  /*4ac0*/  @!P1 IMAD.HI.U32 R13, R10.reuse, R13, RZ ;  /* 0x0000000d0a0d9227 */ /* 0x040fe200078e00ff */
[----:B------:R-:W-:Y:S04]  /*4ad0*/  @!P1 SHF.R.U32.HI R8, RZ, R9, R8 ;  /* 0x00000009ff089219 */ /* 0x000fe80000011608 */
[----:B------:R-:W-:Y:S01]  /*4ae0*/  @!P1 SEL R8, R11, R8, !P2 ;  /* 0x000000080b089207 */ /* 0x000fe20005000000 */
[----:B------:R-:W1:Y:S01]  /*4af0*/  SYNCS.PHASECHK.TRANS64.TRYWAIT P5, [UR7+0xf8], R14 ;  /* 0x0000f80eff0075a7 */ /* 0x000e6200080a1107 */
[----:B-----5:R-:W2:Y:S02]  /*4b00*/  @!P1 LDC R0, c[0x0][0xb20] ;  /* 0x0002c800ff009b82 */ /* 0x020ea40000000800 */
[----:B--2---:R-:W-:Y:S04]  /*4b10*/  @!P1 SHF.R.U32.HI R0, RZ, R0, R13 ;  /* 0x00000000ff009219 */ /* 0x004fe8000001160d */
[----:B------:R-:W-:Y:S05]  /*4b20*/  @!P1 SEL R9, R10, R0, !P0 ;  /* 0x000000000a099207 */ /* 0x000fea0004000000 */
[----:B------:R-:W-:Y:S02]  /*4b30*/  @!P1 IMAD.IADD R0, R9, 0x1, -R8 ;  /* 0x0000000109009824 */ /* 0x000fe400078e0a08 */
[----:B------:R-:W-:Y:S02]  /*4b40*/  @!P1 IMAD.IADD R8, R8, 0x1, -R9 ;  /* 0x0000000108089824 */ /* 0x000fe400078e0a09 */
[----:B------:R-:W-:Y:S02]  /*4b50*/  @!P1 IMAD R11, R0, R2, R11 ;  /* 0x00000002000b9224 */ /* 0x000fe400078e020b */
[----:B------:R-:W-:Y:S01]  /*4b60*/  @!P1 IMAD R10, R8, R12, R10 ;  /* 0x0000000c080a9224 */ /* 0x000fe200078e020a */
[----:B-1----:R-:W-:Y:S06]  /*4b70*/  @!P5 BRA `(.L_x_86) ;  /* 0x000000500048d947 */ /* 0x002fec0003800000 */
.L_x_192:
[----:B------:R-:W-:Y:S01]  /*4b80*/  @!P4 IADD3 R2, P0, PT, R30, 0x580, RZ ;  /* 0x000005801e02c810 */ /* 0x000fe20007f1e0ff */
[----:B------:R-:W-:Y:S01]  /*4b90*/  VOTEU.ALL UP1, P4 ;  /* 0x0000000000ff7886 */ /* 0x000fe20002020000 */
[----:B------:R-:W-:Y:S01]  /*4ba0*/  UMOV UR18, 0x0 ;  /* 0x0000000000127882 */ /* 0x000fe20000000000 */
[----:B------:R-:W-:Y:S01]  /*4bb0*/  UMOV UR19, 0x10000000 ;  /* 0x1000000000137882 */ /* 0x000fe20000000000 */
[----:B------:R-:W-:Y:S01]  /*4bc0*/  @!P4 R2UR UR9, R2 ;  /* 0x000000000209c2ca */ /* 0x000fe200000e0000 */
[----:B-1----:R-:W-:Y:S01]  /*4bd0*/  @!P4 IMAD.X R0, RZ, RZ, R31, P0 ;  /* 0x000000ffff00c224 */ /* 0x002fe200000e061f */
[----:B------:R-:W-:Y:S01]  /*4be0*/  @!UP1 UIADD3 UR10, UPT, UPT, UR34, 0x60, URZ ;  /* 0x00000060220a9890 */ /* 0x000fe2000fffe0ff */
[----:B------:R-:W-:Y:S01]  /*4bf0*/  ISETP.NE.AND P0, PT, R28, 0x2, PT ;  /* 0x000000021c00780c */ /* 0x000fe20003f05270 */
[----:B------:R-:W-:Y:S01]  /*4c00*/  UMOV UR11, UR35 ;  /* 0x00000023000b7c82 */ /* 0x000fe20008000000 */
[----:B------:R-:W-:Y:S01]  /*4c10*/  UMOV UR12, UR36 ;  /* 0x00000024000c7c82 */ /* 0x000fe20008000000 */
[----:B------:R-:W-:Y:S01]  /*4c20*/  @!P4 R2UR UR8, R0 ;  /* 0x000000000008c2ca */ /* 0x000fe200000e0000 */
[----:B------:R-:W-:Y:S01]  /*4c30*/  IMAD.IADD R14, R10, 0x1, R86 ;  /* 0x000000010a0e7824 */ /* 0x000fe200078e0256 */
[----:B------:R-:W-:Y:S01]  /*4c40*/  @P3 R2UR UR36, R26 ;  /* 0x000000001a2432ca */ /* 0x000fe200000e0000 */
[----:B------:R-:W-:Y:S01]  /*4c50*/  IMAD.IADD R15, R11, 0x1, R87 ;  /* 0x000000010b0f7824 */ /* 0x000fe200078e0257 */
[----:B------:R-:W-:Y:S02]  /*4c60*/  SEL R0, RZ, 0x1, P0 ;  /* 0x00000001ff007807 */ /* 0x000fe40000000000 */
[----:B------:R-:W-:Y:S01]  /*4c70*/  LOP3.LUT R29, R29, 0x1, RZ, 0x3c, !PT ;  /* 0x000000011d1d7812 */ /* 0x000fe200078e3cff */
[----:B------:R-:W-:Y:S01]  /*4c80*/  IMAD.U32 R8, RZ, RZ, UR9 ;  /* 0x00000009ff087e24 */ /* 0x000fe2000f8e00ff */
[----:B------:R-:W-:Y:S01]  /*4c90*/  @!UP1 UIADD3 UR9, UPT, UPT, UR7, 0xd8, URZ ;  /* 0x000000d807099890 */ /* 0x000fe2000fffe0ff */
[----:B------:R-:W-:Y:S02]  /*4ca0*/  LOP3.LUT R27, R27, R0, RZ, 0x3c, !PT ;  /* 0x000000001b1b7212 */ /* 0x000fe400078e3cff */
[----:B------:R-:W-:Y:S02]  /*4cb0*/  SEL R28, R28, RZ, P0 ;  /* 0x000000ff1c1c7207 */ /* 0x000fe40000000000 */
[----:B------:R-:W-:Y:S01]  /*4cc0*/  IMAD.U32 R9, RZ, RZ, UR8 ;  /* 0x00000008ff097e24 */ /* 0x000fe2000f8e00ff */
[----:B------:R-:W-:Y:S01]  /*4cd0*/  @!P4 R2UR UR14, R8 ;  /* 0x00000000080ec2ca */ /* 0x000fe200000e0000 */
[----:B------:R-:W-:Y:S01]  /*4ce0*/  @!UP1 UIADD3 UR8, UPT, UPT, UR7, 0x6200, URZ ;  /* 0x0000620007089890 */ /* 0x000fe2000fffe0ff */
[----:B------:R-:W-:Y:S02]  /*4cf0*/  VOTEU.ALL UP1, P4 ;  /* 0x0000000000ff7886 */ /* 0x000fe40002020000 */
[----:B------:R-:W-:Y:S11]  /*4d00*/  @!P4 R2UR UR15, R9 ;  /* 0x00000000090fc2ca */ /* 0x000ff600000e0000 */
[----:B------:R-:W-:Y:S02]  /*4d10*/  @!UPT UIADD3 URZ, UPT, UPT, URZ, URZ, URZ ;  /* 0x000000fffffff290 */ /* 0x000fe4000fffe0ff */
[----:B------:R2:W-:Y:S01]  /*4d20*/  @!UP1 UTMALDG.3D [UR8], [UR14], desc[UR18] ;  /* 0x000012080e0095b4 */ /* 0x0005e20008011000 */
[----:B------:R2:W-:Y:S01]  /*4d30*/  @!P4 SYNCS.ARRIVE.TRANS64.RED.A0TR RZ, [UR7+0xd8], R25 ;  /* 0x0000d819ffffc9a7 */ /* 0x0005e20008300407 */
[----:B------:R-:W-:Y:S01]  /*4d40*/  UPLOP3.LUT UP1, UPT, UPT, UPT, UPT, 0x80, 0x8 ;  /* 0x000000000008789c */ /* 0x000fe20003f2f070 */
[----:B------:R-:W-:Y:S01]  /*4d50*/  SYNCS.ARRIVE.TRANS64.RED.A1T0 RZ, [UR13], RZ ;  /* 0x000000ffffff79a7 */ /* 0x000fe2000810040d */
[----:B------:R-:W-:Y:S09]  /*4d60*/  @P3 BRA `(.L_x_87) ;  /* 0xfffffff000a03947 */ /* 0x000ff2000383ffff */
[----:B------:R-:W-:-:S04]  /*4d70*/  SHF.L.U32 R2, R29, 0x1f, RZ ;  /* 0x0000001f1d027819 */ /* 0x000fc800000006ff */
[----:B------:R-:W1:Y:S02]  /*4d80*/  SYNCS.PHASECHK.TRANS64.TRYWAIT P0, [UR7+0xe0], R2 ;  /* 0x0000e002ff0075a7 */ /* 0x000e640008001107 */
[----:B-1----:R-:W-:Y:S05]  /*4d90*/  @!P0 BRA `(.L_x_88) ;  /* 0x0000004c00d88947 */ /* 0x002fea0003800000 */
.L_x_194:
[----:B------:R-:W3:Y:S02]  /*4da0*/  SYNCS.PHASECHK.TRANS64.TRYWAIT P0, [UR7+0xe8], R2 ;  /* 0x0000e802ff0075a7 */ /* 0x000ee40008001107 */
[----:B---3--:R-:W-:Y:S05]  /*4db0*/  @!P0 BRA `(.L_x_89) ;  /* 0x0000004c00e88947 */ /* 0x008fea0003800000 */
.L_x_196:
[----:B------:R-:W3:Y:S02]  /*4dc0*/  SYNCS.PHASECHK.TRANS64.TRYWAIT P0, [UR7+0xf0], R2 ;  /* 0x0000f002ff0075a7 */ /* 0x000ee40008001107 */
[----:B---3--:R-:W-:Y:S05]  /*4dd0*/  @!P0 BRA `(.L_x_90) ;  /* 0x0000004c00f88947 */ /* 0x008fea0003800000 */
.L_x_198:
[----:B-1----:R-:W-:-:S07]  /*4de0*/  MOV R0, UR7 ;  /* 0x0000000700007c02 */ /* 0x002fce0008000f00 */
.L_x_91:
[----:B-1----:R-:W-:-:S04]  /*4df0*/  SHF.L.U32 R2, R29, 0x1f, RZ ;  /* 0x0000001f1d027819 */ /* 0x002fc800000006ff */
[----:B------:R1:W3:Y:S03]  /*4e00*/  SYNCS.PHASECHK.TRANS64.TRYWAIT P0, [R0+URZ+0xf8], R2 ;  /* 0x0000f802000075a7 */ /* 0x0002e600080011ff */
[----:B---3--:R-:W-:Y:S05]  /*4e10*/  @!P0 NANOSLEEP.SYNCS 0x989680 ;  /* 0x009896800000895d */ /* 0x008fea0003900000 */
[----:B------:R-:W3:Y:S02]  /*4e20*/  @!P0 SYNCS.PHASECHK.TRANS64 P0, [R0+URZ+0xf8], R2 ;  /* 0x0000f802000085a7 */ /* 0x000ee400080010ff */
[----:B--23--:R-:W-:Y:S05]  /*4e30*/  @P0 EXIT ;  /* 0x000000000000094d */ /* 0x00cfea0003800000 */
[----:B------:R-:W-:Y:S05]  /*4e40*/  BRA `(.L_x_91) ;  /* 0xfffffffc00e87947 */ /* 0x000fea000383ffff */
.L_x_76:
[----:B------:R-:W-:-:S06]  /*4e50*/  UISETP.GE.AND UP1, UPT, UR8, 0x4, UPT ;  /* 0x000000040800788c */ /* 0x000fcc000bf26270 */
[----:B------:R-:W-:-:S13]  /*4e60*/  PLOP3.LUT P0, PT, PT, PT, UP1, 0x80, 0x8 ;  /* 0x000000000008781c */ /* 0x000fda0003f0f018 */
[----:B------:R-:W-:Y:S05]  /*4e70*/  @!P0 EXIT ;  /* 0x000000000000894d */ /* 0x000fea0003800000 */
[----:B------:R-:W-:Y:S01]  /*4e80*/  BAR.SYNC.DEFER_BLOCKING 0x6, 0xa0 ;  /* 0x0182800000007b1d */ /* 0x000fe20000010000 */
[C---:B------:R-:W-:Y:S01]  /*4e90*/  IMAD.SHL.U32 R2, R101.reuse, 0x20, RZ ;  /* 0x0000002065027824 */ /* 0x040fe200078e00ff */
[C---:B------:R-:W-:Y:S01]  /*4ea0*/  SHF.L.U32 R46, R101.reuse, 0x10, RZ ;  /* 0x00000010652e7819 */ /* 0x040fe200000006ff */
[C---:B------:R-:W-:Y:S01]  /*4eb0*/  IMAD.SHL.U32 R100, R101.reuse, 0x4, RZ ;  /* 0x0000000465647824 */ /* 0x040fe200078e00ff */
[C---:B------:R-:W-:Y:S01]  /*4ec0*/  LOP3.LUT R102, R101.reuse, 0x60, RZ, 0xc0, !PT ;  /* 0x0000006065667812 */ /* 0x040fe200078ec0ff */
[----:B------:R-:W-:Y:S01]  /*4ed0*/  HFMA2 R97, -RZ, RZ, 0, 5.9604644775390625e-08 ;  /* 0x00000001ff617431 */ /* 0x000fe200000001ff */
[----:B------:R-:W-:Y:S02]  /*4ee0*/  UMOV UR48, 0x400 ;  /* 0x0000040000307882 */ /* 0x000fe40000000000 */
[----:B------:R-:W1:Y:S01]  /*4ef0*/  LDC R91, c[0x0][0x370] ;  /* 0x0000dc00ff5b7b82 */ /* 0x000e620000000800 */
[----:B------:R-:W-:Y:S01]  /*4f00*/  ULEA UR48, UR37, UR48, 0x18 ;  /* 0x0000003025307291 */ /* 0x000fe2000f8ec0ff */
[----:B------:R-:W-:Y:S01]  /*4f10*/  LOP3.LUT R3, R2, 0xc0, RZ, 0xc0, !PT ;  /* 0x000000c002037812 */ /* 0x000fe200078ec0ff */
[----:B------:R-:W-:Y:S01]  /*4f20*/  HFMA2 R95, -RZ, RZ, 0, 0 ;  /* 0x00000000ff5f7431 */ /* 0x000fe200000001ff */
[----:B------:R-:W-:Y:S01]  /*4f30*/  LOP3.LUT R99, R101, 0x2, RZ, 0xc0, !PT ;  /* 0x0000000265637812 */ /* 0x000fe200078ec0ff */
[----:B------:R-:W-:Y:S01]  /*4f40*/  UIADD3 UR4, UPT, UPT, UR48, 0x200, URZ ;  /* 0x0000020030047890 */ /* 0x000fe2000fffe0ff */
[----:B------:R-:W-:Y:S01]  /*4f50*/  LOP3.LUT R100, R3, 0x18, R100, 0xf8, !PT ;  /* 0x0000001803647812 */ /* 0x000fe200078ef864 */
[----:B------:R-:W-:Y:S01]  /*4f60*/  IMAD.MOV.U32 R45, RZ, RZ, RZ ;  /* 0x000000ffff2d7224 */ /* 0x000fe200078e00ff */
[----:B------:R-:W2:Y:S01]  /*4f70*/  LDC R42, c[0x0][0xb0c] ;  /* 0x0002c300ff2a7b82 */ /* 0x000ea20000000800 */
[----:B------:R-:W-:Y:S01]  /*4f80*/  LOP3.LUT R46, R46, 0x600000, RZ, 0xc0, !PT ;  /* 0x006000002e2e7812 */ /* 0x000fe200078ec0ff */
[----:B------:R-:W-:Y:S01]  /*4f90*/  IMAD.MOV.U32 R105, RZ, RZ, RZ ;  /* 0x000000ffff697224 */ /* 0x000fe200078e00ff */
[----:B------:R-:W-:Y:S01]  /*4fa0*/  LOP3.LUT R100, R100, 0xf20, R2, 0xf8, !PT ;  /* 0x00000f2064647812 */ /* 0x000fe200078ef802 */
[----:B------:R-:W-:Y:S01]  /*4fb0*/  IMAD.U32 R93, RZ, RZ, UR4 ;  /* 0x00000004ff5d7e24 */ /* 0x000fe2000f8e00ff */
[----:B------:R-:W-:Y:S01]  /*4fc0*/  LOP3.LUT R101, R101, 0x4, RZ, 0xc0, !PT ;  /* 0x0000000465657812 */ /* 0x000fe200078ec0ff */
[----:B------:R-:W4:Y:S01]  /*4fd0*/  LDCU.64 UR52, c[0x0][0x348] ;  /* 0x00006900ff3477ac */ /* 0x000f220008000a00 */
[----:B------:R-:W-:Y:S01]  /*4fe0*/  MOV R96, RZ ;  /* 0x000000ff00607202 */ /* 0x000fe20000000f00 */
[----:B------:R-:W1:Y:S01]  /*4ff0*/  LDC R89, c[0x0][0xb20] ;  /* 0x0002c800ff597b82 */ /* 0x000e620000000800 */
[----:B------:R-:W3:Y:S01]  /*5000*/  LDS R0, [UR48+0x1c0] ;  /* 0x0001c030ff007984 */ /* 0x000ee20008000800 */
[----:B------:R-:W-:Y:S01]  /*5010*/  IMAD R100, R100, 0x2, R93 ;  /* 0x0000000264647824 */ /* 0x000fe200078e025d */
[----:B------:R-:W1:Y:S03]  /*5020*/  LDCU.64 UR38, c[0x0][0x888] ;  /* 0x00011100ff2677ac */ /* 0x000e660008000a00 */
[--C-:B------:R-:W-:Y:S01]  /*5030*/  IMAD R99, R99, -0x10, R100.reuse ;  /* 0xfffffff063637824 */ /* 0x100fe200078e0264 */
[----:B------:R-:W1:Y:S01]  /*5040*/  LDCU.64 UR44, c[0x0][0x890] ;  /* 0x00011200ff2c77ac */ /* 0x000e620008000a00 */
[----:B------:R-:W1:Y:S01]  /*5050*/  LDC R41, c[0x0][0xb30] ;  /* 0x0002cc00ff297b82 */ /* 0x000e620000000800 */
[----:B------:R-:W-:Y:S01]  /*5060*/  IMAD R98, R101, -0x10, R100 ;  /* 0xfffffff065627824 */ /* 0x000fe200078e0264 */
[----:B------:R-:W-:Y:S01]  /*5070*/  UMOV UR49, URZ ;  /* 0x000000ff00317c82 */ /* 0x000fe20008000000 */
[----:B------:R-:W-:-:S05]  /*5080*/  UMOV UR51, URZ ;  /* 0x000000ff00337c82 */ /* 0x000fca0008000000 */
[----:B------:R-:W1:Y:S08]  /*5090*/  LDC.64 R84, c[0x0][0xb10] ;  /* 0x0002c400ff547b82 */ /* 0x000e700000000a00 */
[----:B------:R-:W1:Y:S08]  /*50a0*/  LDC.64 R38, c[0x0][0xb18] ;  /* 0x0002c600ff267b82 */ /* 0x000e700000000a00 */
[----:B------:R-:W1:Y:S08]  /*50b0*/  LDC.64 R36, c[0x0][0xb28] ;  /* 0x0002ca00ff247b82 */ /* 0x000e700000000a00 */
[----:B------:R-:W1:Y:S01]  /*50c0*/  LDC.64 R82, c[0x0][0x8b0] ;  /* 0x00022c00ff527b82 */ /* 0x000e620000000a00 */
[----:B---3--:R-:W-:-:S07]  /*50d0*/  IMAD.IADD R46, R0, 0x1, R46 ;  /* 0x00000001002e7824 */ /* 0x008fce00078e022e */
[----:B------:R-:W3:Y:S08]  /*50e0*/  LDC.64 R80, c[0x0][0x8a8] ;  /* 0x00022a00ff507b82 */ /* 0x000ef00000000a00 */
[----:B--2-4-:R-:W1:Y:S02]  /*50f0*/  LDC R90, c[0x0][0x374] ;  /* 0x0000dd00ff5a7b82 */ /* 0x014e640000000800 */
.L_x_135:
[----:B------:R-:W-:Y:S02]  /*5100*/  LEA R0, R105, UR48, 0x3 ;  /* 0x0000003069007c11 */ /* 0x000fe4000f8e18ff */
[----:B------:R-:W-:Y:S02]  /*5110*/  SHF.L.U32 R2, R95, 0x1f, RZ ;  /* 0x0000001f5f027819 */ /* 0x000fe400000006ff */
[----:B-1----:R-:W-:Y:S02]  /*5120*/  LEA R16, R105, UR48, 0x4 ;  /* 0x0000003069107c11 */ /* 0x002fe4000f8e20ff */
[----:B------:R-:W2:Y:S02]  /*5130*/  SYNCS.PHASECHK.TRANS64.TRYWAIT P0, [R0+URZ+0x110], R2 ;  /* 0x00011002000075a7 */ /* 0x000ea400080011ff */
[----:B--23--:R-:W-:Y:S05]  /*5140*/  @!P0 BRA `(.L_x_92) ;  /* 0x0000004c00348947 */ /* 0x00cfea0003800000 */
.L_x_199:
[----:B------:R-:W4:Y:S01]  /*5150*/  LDC.64 R10, c[0x0][0xb10] ;  /* 0x0002c400ff0a7b82 */ /* 0x000f220000000a00 */
[----:B------:R-:W3:Y:S01]  /*5160*/  LDS.128 R16, [R16+0x1a0] ;  /* 0x0001a00010107984 */ /* 0x000ee20000000c00 */
[----:B-1----:R-:W-:Y:S01]  /*5170*/  ISETP.NE.AND P1, PT, R41, 0x1, PT ;  /* 0x000000012900780c */ /* 0x002fe20003f25270 */
[----:B--2---:R-:W-:Y:S01]  /*5180*/  VIADD R0, R0, 0x120 ;  /* 0x0000012000007836 */ /* 0x004fe20000000000 */
[----:B------:R-:W-:Y:S04]  /*5190*/  ISETP.GE.AND P0, PT, R40, 0x1, PT ;  /* 0x000000012800780c */ /* 0x000fe80003f06270 */
[----:B------:R-:W1:Y:S01]  /*51a0*/  LDC.64 R8, c[0x0][0xb18] ;  /* 0x0002c600ff087b82 */ /* 0x000e620000000a00 */
[----:B------:R-:W-:Y:S01]  /*51b0*/  PRMT R0, RZ, 0x654, R0 ;  /* 0x00000654ff007816 */ /* 0x000fe20000000000 */
[----:B------:R-:W-:Y:S01]  /*51c0*/  @!PT LDS RZ, [RZ] ;  /* 0x00000000fffff984 */ /* 0x000fe20000000800 */
[----:B------:R-:W-:Y:S01]  /*51d0*/  @!PT LDS RZ, [RZ] ;  /* 0x00000000fffff984 */ /* 0x000fe20000000800 */
[----:B------:R-:W-:Y:S01]  /*51e0*/  @!PT LDS RZ, [RZ] ;  /* 0x00000000fffff984 */ /* 0x000fe20000000800 */
[----:B------:R-:W-:Y:S01]  /*51f0*/  @!PT LDS RZ, [RZ] ;  /* 0x00000000fffff984 */ /* 0x000fe20000000800 */
[----:B------:R2:W-:Y:S06]  /*5200*/  MEMBAR.ALL.CTA ;  /* 0x0000000000007992 */ /* 0x0005ec0000008000 */
[----:B--2---:R-:W2:Y:S01]  /*5210*/  FENCE.VIEW.ASYNC.S ;  /* 0x00000000000073c6 */ /* 0x004ea20000000000 */
[----:B------:R-:W1:Y:S08]  /*5220*/  @!P1 LDC R12, c[0x0][0xb20] ;  /* 0x0002c800ff0c9b82 */ /* 0x000e700000000800 */
[----:B------:R-:W1:Y:S01]  /*5230*/  @!P1 LDC R7, c[0x0][0xb0c] ;  /* 0x0002c300ff079b82 */ /* 0x000e620000000800 */
[----:B--2---:R2:W-:Y:S01]  /*5240*/  SYNCS.ARRIVE.TRANS64.RED.A1T0 RZ, [R0+URZ], RZ ;  /* 0x000000ff00ff79a7 */ /* 0x0045e200081004ff */
[----:B---3--:R-:W-:Y:S04]  /*5250*/  LOP3.LUT P4, RZ, R18, 0x1, RZ, 0xc0, !PT ;  /* 0x0000000112ff7812 */ /* 0x008fe8000788c0ff */
[----:B------:R-:W-:Y:S09]  /*5260*/  P2R R103, PR, RZ, 0x10 ;  /* 0x00000010ff677803 */ /* 0x000ff20000000000 */
[----:B------:R-:W-:Y:S02]  /*5270*/  @P4 MOV R44, R16 ;  /* 0x00000010002c4202 */ /* 0x000fe40000000f00 */
[----:B------:R-:W-:Y:S01]  /*5280*/  @P4 LOP3.LUT R43, R17, 0xffff, RZ, 0xc0, !PT ;  /* 0x0000ffff112b4812 */ /* 0x000fe200078ec0ff */
[----:B--2-4-:R-:W-:Y:S06]  /*5290*/  @!P0 BRA `(.L_x_93) ;  /* 0x0000000000a48947 */ /* 0x014fec0003800000 */
[----:B------:R-:W-:Y:S01]  /*52a0*/  IMAD.HI.U32 R0, R90, R39, RZ ;  /* 0x000000275a007227 */ /* 0x000fe200078e00ff */
[----:B------:R-:W-:Y:S02]  /*52b0*/  ISETP.NE.AND P0, PT, R38, 0x1, PT ;  /* 0x000000012600780c */ /* 0x000fe40003f05270 */
[----:B------:R-:W-:Y:S01]  /*52c0*/  ISETP.NE.AND P2, PT, R40, 0x1, PT ;  /* 0x000000012800780c */ /* 0x000fe20003f45270 */
[----:B------:R-:W-:Y:S01]  /*52d0*/  IMAD.HI.U32 R4, R91, R84, RZ ;  /* 0x000000545b047227 */ /* 0x000fe200078e00ff */
[----:B------:R-:W-:Y:S02]  /*52e0*/  SHF.R.U32.HI R0, RZ, R89, R0 ;  /* 0x00000059ff007219 */ /* 0x000fe40000011600 */
[----:B------:R-:W-:Y:S01]  /*52f0*/  ISETP.NE.AND P3, PT, R42, 0x1, PT ;  /* 0x000000012a00780c */ /* 0x000fe20003f65270 */
[----:B------:R-:W-:Y:S01]  /*5300*/  IMAD.HI.U32 R6, R43, R39, RZ ;  /* 0x000000272b067227 */ /* 0x000fe200078e00ff */
[-C--:B------:R-:W-:Y:S02]  /*5310*/  SHF.R.U32.HI R4, RZ, R85.reuse, R4 ;  /* 0x00000055ff047219 */ /* 0x080fe40000011604 */
[----:B------:R-:W-:Y:S01]  /*5320*/  SEL R0, R90, R0, !P0 ;  /* 0x000000005a007207 */ /* 0x000fe20004000000 */
[----:B------:R-:W-:Y:S01]  /*5330*/  IMAD.HI.U32 R5, R44, R84, RZ ;  /* 0x000000542c057227 */ /* 0x000fe200078e00ff */
[----:B------:R-:W-:Y:S03]  /*5340*/  SEL R4, R91, R4, !P3 ;  /* 0x000000045b047207 */ /* 0x000fe60005800000 */
[-C--:B------:R-:W-:Y:S01]  /*5350*/  IMAD.HI.U32 R3, R0, R36.reuse, RZ ;  /* 0x0000002400037227 */ /* 0x080fe200078e00ff */
[----:B------:R-:W-:Y:S03]  /*5360*/  SHF.R.U32.HI R5, RZ, R85, R5 ;  /* 0x00000055ff057219 */ /* 0x000fe60000011605 */
[----:B------:R-:W-:Y:S01]  /*5370*/  IMAD.HI.U32 R2, R4, R36, RZ ;  /* 0x0000002404027227 */ /* 0x000fe200078e00ff */
[----:B------:R-:W-:Y:S02]  /*5380*/  @P2 SHF.R.U32.HI R0, RZ, R37, R3 ;  /* 0x00000025ff002219 */ /* 0x000fe40000011603 */
[----:B------:R-:W-:Y:S02]  /*5390*/  SHF.R.U32.HI R3, RZ, R89, R6 ;  /* 0x00000059ff037219 */ /* 0x000fe40000011606 */
[----:B------:R-:W-:Y:S01]  /*53a0*/  @P2 SHF.R.U32.HI R4, RZ, R37, R2 ;  /* 0x00000025ff042219 */ /* 0x000fe20000011602 */
[----:B------:R-:W-:Y:S01]  /*53b0*/  IMAD R0, R40, R0, RZ ;  /* 0x0000000028007224 */ /* 0x000fe200078e02ff */
[----:B------:R-:W-:Y:S02]  /*53c0*/  SEL R3, R43, R3, !P0 ;  /* 0x000000032b037207 */ /* 0x000fe40004000000 */
[----:B------:R-:W-:Y:S01]  /*53d0*/  SEL R2, R44, R5, !P3 ;  /* 0x000000052c027207 */ /* 0x000fe20005800000 */
[----:B------:R-:W-:Y:S01]  /*53e0*/  IMAD R5, R40, R4, RZ ;  /* 0x0000000428057224 */ /* 0x000fe200078e02ff */
[C---:B------:R-:W-:Y:S01]  /*53f0*/  ISETP.GE.AND P0, PT, R3.reuse, R0, PT ;  /* 0x000000000300720c */ /* 0x040fe20003f06270 */
[C---:B------:R-:W-:Y:S03]  /*5400*/  IMAD.HI.U32 R0, R3.reuse, R36, RZ ;  /* 0x0000002403007227 */ /* 0x040fe600078e00ff */
[C---:B------:R-:W-:Y:S02]  /*5410*/  ISETP.GE.OR P0, PT, R2.reuse, R5, P0 ;  /* 0x000000050200720c */ /* 0x040fe40000706670 */
[----:B------:R-:W-:Y:S04]  /*5420*/  SHF.R.U32.HI R0, RZ, R37, R0 ;  /* 0x00000025ff007219 */ /* 0x000fe80000011600 */
[C---:B------:R-:W-:Y:S05]  /*5430*/  SEL R6, R3.reuse, R0, !P2 ;  /* 0x0000000003067207 */ /* 0x040fea0005000000 */
        /* <DEDUP_REMOVED lines=14> */
[----:B------:R-:W-:Y:S07]  /*5520*/  IMAD R43, R3, R38, R43 ;  /* 0x00000026032b7224 */ /* 0x000fee00078e022b */
.L_x_93:
[----:B-1----:R-:W-:Y:S01]  /*5530*/  @!P1 ISETP.NE.AND P0, PT, R8, 0x1, PT ;  /* 0x000000010800980c */ /* 0x002fe20003f05270 */
[----:B------:R-:W-:Y:S01]  /*5540*/  @!P1 IMAD.HI.U32 R2, R43, R9, RZ ;  /* 0x000000092b029227 */ /* 0x000fe200078e00ff */
[----:B------:R-:W-:Y:S01]  /*5550*/  R2UR UR42, R15 ;  /* 0x000000000f2a72ca */ /* 0x000fe200000e0000 */
[----:B------:R-:W-:Y:S01]  /*5560*/  BSSY.RECONVERGENT B6, `(.L_x_94) ;  /* 0x0000031000067945 */ /* 0x000fe20003800200 */
[----:B------:R-:W-:Y:S01]  /*5570*/  R2UR UR41, R14 ;  /* 0x000000000e2972ca */ /* 0x000fe200000e0000 */
[C---:B------:R-:W-:Y:S01]  /*5580*/  @!P1 IMAD.HI.U32 R0, R44.reuse, R10, RZ ;  /* 0x0000000a2c009227 */ /* 0x040fe200078e00ff */
[----:B------:R-:W-:Y:S02]  /*5590*/  @!P1 SHF.R.U32.HI R2, RZ, R12, R2 ;  /* 0x0000000cff029219 */ /* 0x000fe40000011602 */
[----:B------:R-:W-:Y:S01]  /*55a0*/  @!P1 ISETP.NE.AND P2, PT, R7, 0x1, PT ;  /* 0x000000010700980c */ /* 0x000fe20003f45270 */
[----:B------:R-:W-:Y:S01]  /*55b0*/  VIADD R105, R105, 0x1 ;  /* 0x0000000169697836 */ /* 0x000fe20000000000 */
[----:B------:R-:W-:Y:S02]  /*55c0*/  @!P1 SEL R2, R43, R2, !P0 ;  /* 0x000000022b029207 */ /* 0x000fe40004000000 */
[----:B------:R-:W-:Y:S02]  /*55d0*/  @!P1 SHF.R.U32.HI R0, RZ, R11, R0 ;  /* 0x0000000bff009219 */ /* 0x000fe40000011600 */
[----:B------:R-:W-:Y:S01]  /*55e0*/  LOP3.LUT P0, RZ, R93, 0x1b0, RZ, 0xc0, !PT ;  /* 0x000001b05dff7812 */ /* 0x000fe2000780c0ff */
[----:B------:R-:W-:Y:S01]  /*55f0*/  USHF.L.U32 UR42, UR42, 0x7, URZ ;  /* 0x000000072a2a7899 */ /* 0x000fe200080006ff */
[----:B------:R-:W-:Y:S01]  /*5600*/  @!P1 SEL R3, R44, R0, !P2 ;  /* 0x000000002c039207 */ /* 0x000fe20005000000 */
[----:B------:R-:W-:Y:S01]  /*5610*/  USHF.L.U32 UR41, UR41, 0x7, URZ ;  /* 0x0000000729297899 */ /* 0x000fe200080006ff */
[----:B------:R-:W-:Y:S03]  /*5620*/  @P4 SHF.R.U32.HI R94, RZ, 0x10, R17 ;  /* 0x00000010ff5e4819 */ /* 0x000fe60000011611 */
[----:B------:R-:W-:Y:S02]  /*5630*/  @!P1 IMAD.IADD R0, R2, 0x1, -R3 ;  /* 0x0000000102009824 */ /* 0x000fe400078e0a03 */
[----:B------:R-:W-:Y:S02]  /*5640*/  @!P1 IMAD.IADD R2, R3, 0x1, -R2 ;  /* 0x0000000103029824 */ /* 0x000fe400078e0a02 */
[----:B------:R-:W-:Y:S02]  /*5650*/  @!P1 IMAD R44, R0, R7, R44 ;  /* 0x00000007002c9224 */ /* 0x000fe400078e022c */
[----:B------:R-:W-:Y:S01]  /*5660*/  @!P1 IMAD R43, R2, R8, R43 ;  /* 0x00000008022b9224 */ /* 0x000fe200078e022b */
[----:B------:R-:W-:Y:S06]  /*5670*/  @!P0 BRA `(.L_x_95) ;  /* 0x00000000007c8947 */ /* 0x000fec0003800000 */
[----:B------:R-:W1:Y:S01]  /*5680*/  LDCU.64 UR8, c[0x4][0x80] ;  /* 0x01001000ff0877ac */ /* 0x000e620008000a00 */
[----:B------:R-:W-:Y:S01]  /*5690*/  MOV R2, 0x0 ;  /* 0x0000000000027802 */ /* 0x000fe20000000f00 */
[----:B------:R-:W-:Y:S02]  /*56a0*/  HFMA2 R12, -RZ, RZ, 0, 5.9604644775390625e-08 ;  /* 0x00000001ff0c7431 */ /* 0x000fe400000001ff */
[----:B------:R-:W-:Y:S01]  /*56b0*/  IMAD.MOV.U32 R8, RZ, RZ, 0x70 ;  /* 0x00000070ff087424 */ /* 0x000fe200078e00ff */
[----:B------:R2:W3:Y:S01]  /*56c0*/  LDC.64 R14, c[0x4][R2] ;  /* 0x01000000020e7b82 */ /* 0x0004e20000000a00 */
[----:B------:R-:W4:Y:S01]  /*56d0*/  LDCU.64 UR6, c[0x4][0x88] ;  /* 0x01001100ff0677ac */ /* 0x000f220008000a00 */
[----:B------:R-:W-:Y:S01]  /*56e0*/  IMAD.MOV.U32 R13, RZ, RZ, RZ ;  /* 0x000000ffff0d7224 */ /* 0x000fe200078e00ff */
[----:B------:R-:W2:Y:S01]  /*56f0*/  LDCU.64 UR4, c[0x4][0x8] ;  /* 0x01000100ff0477ac */ /* 0x000ea20008000a00 */
[----:B-1----:R-:W-:Y:S01]  /*5700*/  MOV R5, UR9 ;  /* 0x0000000900057c02 */ /* 0x002fe20008000f00 */
[----:B------:R-:W-:Y:S01]  /*5710*/  IMAD.U32 R4, RZ, RZ, UR8 ;  /* 0x00000008ff047e24 */ /* 0x000fe2000f8e00ff */
[----:B----4-:R-:W-:Y:S01]  /*5720*/  MOV R7, UR7 ;  /* 0x0000000700077c02 */ /* 0x010fe20008000f00 */
[----:B------:R-:W-:Y:S01]  /*5730*/  IMAD.U32 R6, RZ, RZ, UR6 ;  /* 0x00000006ff067e24 */ /* 0x000fe2000f8e00ff */
[----:B--2---:R-:W-:Y:S01]  /*5740*/  MOV R11, UR5 ;  /* 0x00000005000b7c02 */ /* 0x004fe20008000f00 */
[----:B------:R-:W-:Y:S02]  /*5750*/  IMAD.U32 R10, RZ, RZ, UR4 ;  /* 0x00000004ff0a7e24 */ /* 0x000fe4000f8e00ff */
[----:B------:R-:W-:Y:S07]  /*5760*/  LEPC R20, `(.L_x_96) ;  /* 0x000000001014794e */ /* 0x000fee0000000000 */
[----:B---3-5:R-:W-:Y:S05]  /*5770*/  CALL.ABS.NOINC R14 ;  /* 0x000000000e007343 */ /* 0x028fea0003c00000 */
.L_x_96:
[----:B------:R-:W1:Y:S01]  /*5780*/  LDCU.64 UR8, c[0x4][0x80] ;  /* 0x01001000ff0877ac */ /* 0x000e620008000a00 */
[----:B------:R-:W2:Y:S01]  /*5790*/  LDC.64 R2, c[0x4][R2] ;  /* 0x0100000002027b82 */ /* 0x000ea20000000a00 */
[----:B------:R-:W-:Y:S02]  /*57a0*/  HFMA2 R12, -RZ, RZ, 0, 5.9604644775390625e-08 ;  /* 0x00000001ff0c7431 */ /* 0x000fe400000001ff */
[----:B------:R-:W-:Y:S02]  /*57b0*/  IMAD.MOV.U32 R8, RZ, RZ, 0x70 ;  /* 0x00000070ff087424 */ /* 0x000fe400078e00ff */
[----:B------:R-:W-:Y:S01]  /*57c0*/  IMAD.MOV.U32 R13, RZ, RZ, RZ ;  /* 0x000000ffff0d7224 */ /* 0x000fe200078e00ff */
[----:B------:R-:W3:Y:S01]  /*57d0*/  LDCU.64 UR6, c[0x4][0x88] ;  /* 0x01001100ff0677ac */ /* 0x000ee20008000a00 */
[----:B------:R-:W4:Y:S01]  /*57e0*/  LDCU.64 UR4, c[0x4][0x8] ;  /* 0x01000100ff0477ac */ /* 0x000f220008000a00 */
[----:B-1----:R-:W-:Y:S02]  /*57f0*/  MOV R4, UR8 ;  /* 0x0000000800047c02 */ /* 0x002fe40008000f00 */
[----:B------:R-:W-:Y:S02]  /*5800*/  MOV R5, UR9 ;  /* 0x0000000900057c02 */ /* 0x000fe40008000f00 */
[----:B---3--:R-:W-:Y:S01]  /*5810*/  MOV R7, UR7 ;  /* 0x0000000700077c02 */ /* 0x008fe20008000f00 */
[----:B------:R-:W-:Y:S01]  /*5820*/  IMAD.U32 R6, RZ, RZ, UR6 ;  /* 0x00000006ff067e24 */ /* 0x000fe2000f8e00ff */
[----:B----4-:R-:W-:Y:S01]  /*5830*/  MOV R11, UR5 ;  /* 0x00000005000b7c02 */ /* 0x010fe20008000f00 */
[----:B------:R-:W-:Y:S02]  /*5840*/  IMAD.U32 R10, RZ, RZ, UR4 ;  /* 0x00000004ff0a7e24 */ /* 0x000fe4000f8e00ff */
[----:B------:R-:W-:Y:S07]  /*5850*/  LEPC R20, `(.L_x_95) ;  /* 0x000000001014794e */ /* 0x000fee0000000000 */
[----:B--2---:R-:W-:Y:S05]  /*5860*/  CALL.ABS.NOINC R2 ;  /* 0x0000000002007343 */ /* 0x004fea0003c00000 */
.L_x_95:
[----:B------:R-:W-:Y:S05]  /*5870*/  BSYNC.RECONVERGENT B6 ;  /* 0x0000000000067941 */ /* 0x000fea0003800200 */
.L_x_94:
[----:B------:R-:W-:Y:S01]  /*5880*/  ISETP.NE.U32.AND P4, PT, R82, RZ, PT ;  /* 0x000000ff5200720c */ /* 0x000fe20003f85070 */
[----:B------:R-:W-:Y:S01]  /*5890*/  UISETP.NE.AND UP2, UPT, UR50, URZ, UPT ;  /* 0x000000ff3200728c */ /* 0x000fe2000bf45270 */
[----:B------:R-:W-:Y:S01]  /*58a0*/  ISETP.NE.U32.AND P2, PT, RZ, UR38, PT ;  /* 0x00000026ff007c0c */ /* 0x000fe2000bf45070 */
[----:B------:R-:W-:Y:S01]  /*58b0*/  UISETP.NE.U32.AND UP1, UPT, UR44, URZ, UPT ;  /* 0x000000ff2c00728c */ /* 0x000fe2000bf25070 */
[----:B------:R-:W-:Y:S01]  /*58c0*/  ISETP.NE.AND.EX P4, PT, R83, RZ, PT, P4 ;  /* 0x000000ff5300720c */ /* 0x000fe20003f85340 */
[----:B------:R-:W-:Y:S01]  /*58d0*/  UPLOP3.LUT UP0, UPT, UPT, UPT, UPT, 0x40, 0x4 ;  /* 0x000000000004789c */ /* 0x000fe20003f0e870 */
[----:B------:R-:W-:Y:S01]  /*58e0*/  ISETP.NE.AND.EX P2, PT, RZ, UR39, PT, P2 ;  /* 0x00000027ff007c0c */ /* 0x000fe2000bf45320 */
[----:B------:R-:W-:Y:S01]  /*58f0*/  UISETP.NE.AND.EX UP1, UPT, UR45, URZ, UPT, UP1 ;  /* 0x000000ff2d00728c */ /* 0x000fe2000bf25310 */
[----:B------:R-:W-:Y:S04]  /*5900*/  PLOP3.LUT P1, PT, PT, PT, UP2, 0x80, 0x8 ;  /* 0x000000000008781c */ /* 0x000fe80003f2f028 */
[----:B------:R-:W-:Y:S06]  /*5910*/  @UP2 UPLOP3.LUT UP0, UPT, UPT, UPT, UP1, 0x80, 0x8 ;  /* 0x000000000008289c */ /* 0x000fec0003f0f010 */
[----:B------:R-:W-:Y:S01]  /*5920*/  PLOP3.LUT P0, PT, PT, PT, UP0, 0x80, 0x8 ;  /* 0x000000000008781c */ /* 0x000fe20003f0f008 */
[----:B------:R-:W-:Y:S01]  /*5930*/  @!UPT UIADD3 URZ, UPT, UPT, URZ, URZ, URZ ;  /* 0x000000fffffff290 */ /* 0x000fe2000fffe0ff */
[----:B------:R-:W-:Y:S11]  /*5940*/  BRA.U !UP1, `(.L_x_97) ;  /* 0x0000000109387547 */ /* 0x000ff6000b800000 */
[----:B------:R-:W-:Y:S01]  /*5950*/  UISETP.NE.U32.AND UP0, UPT, UR38, URZ, UPT ;  /* 0x000000ff2600728c */ /* 0x000fe2000bf05070 */
[----:B------:R-:W-:Y:S02]  /*5960*/  HFMA2 R0, -RZ, RZ, 0, 5.9604644775390625e-08 ;  /* 0x00000001ff007431 */ /* 0x000fe400000001ff */
[----:B------:R-:W-:Y:S01]  /*5970*/  IMAD.MOV.U32 R88, RZ, RZ, 0x1 ;  /* 0x00000001ff587424 */ /* 0x000fe200078e00ff */
[----:B------:R-:W-:Y:S06]  /*5980*/  UISETP.NE.AND.EX UP0, UPT, UR39, URZ, UPT, UP0 ;  /* 0x000000ff2700728c */ /* 0x000fec000bf05300 */
[----:B------:R-:W-:Y:S05]  /*5990*/  PLOP3.LUT P3, PT, PT, PT, UP0, 0x80, 0x8 ;  /* 0x000000000008781c */ /* 0x000fea0003f6f008 */
[----:B------:R-:W1:Y:S01]  /*59a0*/  @UP0 LDCU.64 UR6, c[0x0][0x888] ;  /* 0x00011100ff0607ac */ /* 0x000e620008000a00 */
[----:B------:R-:W-:Y:S07]  /*59b0*/  @UP0 UIMAD UR4, UR36, UR44, URZ ;  /* 0x0000002c240402a4 */ /* 0x000fee000f8e02ff */
[----:B------:R-:W-:Y:S01]  /*59c0*/  @!P3 PRMT R88, R0, 0x7610, R88 ;  /* 0x000076100058b816 */ /* 0x000fe20000000058 */
[----:B-1----:R-:W-:Y:S03]  /*59d0*/  @UP0 UIMAD.WIDE UR6, UR4, 0x4, UR6 ;  /* 0x00000004040608a5 */ /* 0x002fe6000f8e0206 */
[----:B------:R-:W1:Y:S03]  /*59e0*/  @!UP0 LDCU UR4, c[0x0][0x880] ;  /* 0x00011000ff0487ac */ /* 0x000e660008000800 */
[----:B------:R-:W-:Y:S01]  /*59f0*/  IMAD.U32 R2, RZ, RZ, UR6 ;  /* 0x00000006ff027e24 */ /* 0x000fe2000f8e00ff */
[----:B------:R-:W-:Y:S05]  /*5a00*/  MOV R3, UR7 ;  /* 0x0000000700037c02 */ /* 0x000fea0008000f00 */
[----:B-----5:R2:W5:Y:S02]  /*5a10*/  @P3 LDG.E R49, desc[UR46][R2.64] ;  /* 0x0000002e02313981 */ /* 0x020564000c1e1900 */
[----:B-12---:R-:W-:Y:S02]  /*5a20*/  @!P3 IMAD.U32 R49, RZ, RZ, UR4 ;  /* 0x00000004ff31be24 */ /* 0x006fe4000f8e00ff */
.L_x_97:
[----:B------:R-:W-:Y:S05]  /*5a30*/  @!P4 BRA `(.L_x_98) ;  /* 0x000000000020c947 */ /* 0x000fea0003800000 */
[----:B------:R-:W-:Y:S04]  /*5a40*/  ISETP.NE.U32.AND P3, PT, R80, RZ, PT ;  /* 0x000000ff5000720c */ /* 0x000fe80003f65070 */
[----:B------:R-:W-:Y:S11]  /*5a50*/  ISETP.NE.AND.EX P3, PT, R81, RZ, PT, P3 ;  /* 0x000000ff5100720c */ /* 0x000ff60003f65330 */
[----:B------:R-:W-:Y:S02]  /*5a60*/  @!UPT UIADD3 URZ, UPT, UPT, URZ, URZ, URZ ;  /* 0x000000fffffff290 */ /* 0x000fe4000fffe0ff */
[----:B------:R-:W1:Y:S01]  /*5a70*/  @P3 LDC.64 R2, c[0x0][0x8a8] ;  /* 0x00022a00ff023b82 */ /* 0x000e620000000a00 */
[----:B------:R-:W-:Y:S04]  /*5a80*/  @P3 IMAD R0, R82, UR36, RZ ;  /* 0x0000002452003c24 */ /* 0x000fe8000f8e02ff */
[----:B-1----:R-:W-:Y:S05]  /*5a90*/  @P3 IMAD.WIDE R2, R0, 0x4, R2 ;  /* 0x0000000400023825 */ /* 0x002fea00078e0202 */
[----:B-----5:R1:W5:Y:S02]  /*5aa0*/  @P3 LDG.E R47, desc[UR46][R2.64] ;  /* 0x0000002e022f3981 */ /* 0x020364000c1e1900 */
[----:B-1----:R-:W2:Y:S02]  /*5ab0*/  @!P3 LDC R47, c[0x0][0x8a0] ;  /* 0x00022800ff2fbb82 */ /* 0x002ea40000000800 */
.L_x_98:
[----:B-----5:R-:W-:Y:S01]  /*5ac0*/  FSETP.NEU.AND P3, PT, R49, RZ, PT ;  /* 0x000000ff3100720b */ /* 0x020fe20003f6d000 */
[----:B------:R-:W-:Y:S01]  /*5ad0*/  BSSY B1, `(.L_x_99) ;  /* 0x0000039000017945 */ /* 0x000fe20003800000 */
[----:B------:R-:W-:Y:S01]  /*5ae0*/  SEL R3, RZ, 0xffffffff, P2 ;  /* 0xffffffffff037807 */ /* 0x000fe20001000000 */
[----:B------:R-:W-:Y:S01]  /*5af0*/  IMAD.MOV.U32 R66, RZ, RZ, 0x1 ;  /* 0x00000001ff427424 */ /* 0x000fe200078e00ff */
[----:B------:R-:W-:Y:S01]  /*5b00*/  @P1 LOP3.LUT P2, RZ, R88, 0xff, RZ, 0xc0, !PT ;  /* 0x000000ff58ff1812 */ /* 0x000fe2000784c0ff */
[----:B------:R-:W-:Y:S01]  /*5b10*/  IMAD R48, R45, 0x80, R46 ;  /* 0x000000802d307824 */ /* 0x000fe200078e022e */
[----:B------:R-:W-:Y:S01]  /*5b20*/  @P1 SEL R0, RZ, 0xffffffff, P3 ;  /* 0xffffffffff001807 */ /* 0x000fe20001800000 */
[----:B------:R-:W-:Y:S01]  /*5b30*/  IMAD R106, R101, -0x10, R99 ;  /* 0xfffffff0656a7824 */ /* 0x000fe200078e0263 */
[----:B------:R-:W-:Y:S01]  /*5b40*/  LOP3.LUT R97, R97, 0x1, RZ, 0x3c, !PT ;  /* 0x0000000161617812 */ /* 0x000fe200078e3cff */
[----:B------:R-:W-:Y:S01]  /*5b50*/  IMAD.MOV.U32 R65, RZ, RZ, RZ ;  /* 0x000000ffff417224 */ /* 0x000fe200078e00ff */
[----:B------:R-:W-:Y:S02]  /*5b60*/  @P0 SEL R0, R3, R0, !P2 ;  /* 0x0000000003000207 */ /* 0x000fe40005000000 */
[----:B------:R-:W-:Y:S02]  /*5b70*/  CS2R R78, SRZ ;  /* 0x00000000004e7805 */ /* 0x000fe4000001ff00 */
[----:B------:R-:W-:Y:S02]  /*5b80*/  LEA R64, R45, UR48, 0x3 ;  /* 0x000000302d407c11 */ /* 0x000fe4000f8e18ff */
[----:B------:R-:W-:Y:S02]  /*5b90*/  CS2R R76, SRZ ;  /* 0x00000000004c7805 */ /* 0x000fe4000001ff00 */
[----:B------:R-:W-:Y:S02]  /*5ba0*/  @P1 LOP3.LUT R0, R0, 0x1, RZ, 0xc0, !PT ;  /* 0x0000000100001812 */ /* 0x000fe400078ec0ff */
[----:B------:R-:W-:Y:S02]  /*5bb0*/  CS2R R70, SRZ ;  /* 0x0000000000467805 */ /* 0x000fe4000001ff00 */
[----:B------:R-:W-:Y:S02]  /*5bc0*/  PLOP3.LUT P2, PT, PT, PT, UP1, 0x80, 0x8 ;  /* 0x000000000008781c */ /* 0x000fe40003f4f018 */
[----:B------:R-:W-:Y:S02]  /*5bd0*/  CS2R R68, SRZ ;  /* 0x0000000000447805 */ /* 0x000fe4000001ff00 */
[----:B------:R-:W-:Y:S02]  /*5be0*/  ISETP.NE.U32.OR P5, PT, R0, 0x1, !P1 ;  /* 0x000000010000780c */ /* 0x000fe40004fa5470 */
[----:B------:R-:W-:Y:S02]  /*5bf0*/  CS2R R62, SRZ ;  /* 0x00000000003e7805 */ /* 0x000fe4000001ff00 */
[----:B------:R-:W-:Y:S02]  /*5c00*/  LOP3.LUT P4, R104, R88, 0xff, RZ, 0xc0, !PT ;  /* 0x000000ff58687812 */ /* 0x000fe4000788c0ff */
[----:B------:R-:W-:Y:S02]  /*5c10*/  CS2R R60, SRZ ;  /* 0x00000000003c7805 */ /* 0x000fe4000001ff00 */
[----:B------:R-:W-:Y:S02]  /*5c20*/  SEL R2, RZ, 0xffffffff, P3 ;  /* 0xffffffffff027807 */ /* 0x000fe40001800000 */
[----:B------:R-:W-:Y:S02]  /*5c30*/  CS2R R58, SRZ ;  /* 0x00000000003a7805 */ /* 0x000fe4000001ff00 */
[----:B------:R-:W-:Y:S02]  /*5c40*/  P2R R107, PR, RZ, 0x20 ;  /* 0x00000020ff6b7803 */ /* 0x000fe40000000000 */
[----:B------:R-:W-:Y:S02]  /*5c50*/  CS2R R56, SRZ ;  /* 0x0000000000387805 */ /* 0x000fe4000001ff00 */
[----:B------:R-:W-:Y:S02]  /*5c60*/  @P2 SEL R2, R3, R2, !P4 ;  /* 0x0000000203022207 */ /* 0x000fe40006000000 */
[----:B------:R-:W-:Y:S02]  /*5c70*/  @P5 SHF.L.U32 R0, R97, 0x1f, RZ ;  /* 0x0000001f61005819 */ /* 0x000fe400000006ff */
[----:B------:R-:W-:Y:S02]  /*5c80*/  LOP3.LUT R2, R2, 0x1, RZ, 0xc0, !PT ;  /* 0x0000000102027812 */ /* 0x000fe400078ec0ff */
[----:B------:R1:W3:Y:S02]  /*5c90*/  @P5 SYNCS.PHASECHK.TRANS64.TRYWAIT P1, [UR48+0xc0], R0 ;  /* 0x0000c000ff0055a7 */ /* 0x0002e40008021130 */
[----:B------:R-:W-:Y:S04]  /*5ca0*/  ISETP.NE.U32.AND P2, PT, R2, 0x1, PT ;  /* 0x000000010200780c */ /* 0x000fe80003f45070 */
[----:B------:R-:W-:Y:S02]  /*5cb0*/  P2R R67, PR, RZ, 0x4 ;  /* 0x00000004ff437803 */ /* 0x000fe40000000000 */
[----:B-1----:R-:W-:Y:S04]  /*5cc0*/  SHF.L.U32 R0, R96, 0x1f, RZ ;  /* 0x0000001f60007819 */ /* 0x002fe800000006ff */
[----:B------:R1:W4:Y:S01]  /*5cd0*/  SYNCS.PHASECHK.TRANS64.TRYWAIT P0, [R64+URZ+0x130], R0 ;  /* 0x00013000400075a7 */ /* 0x00032200080011ff */
[----:B---3--:R-:W-:Y:S01]  /*5ce0*/  @P5 SEL R66, RZ, 0x1, !P1 ;  /* 0x00000001ff425807 */ /* 0x008fe20004800000 */
[----:B-1----:R-:W-:Y:S06]  /*5cf0*/  @!P5 BRA `(.L_x_100) ;  /* 0x000000000058d947 */ /* 0x002fec0003800000 */
[----:B------:R-:W-:Y:S01]  /*5d00*/  IMAD.MOV.U32 R79, RZ, RZ, RZ ;  /* 0x000000ffff4f7224 */ /* 0x000fe200078e00ff */
[----:B------:R-:W-:Y:S01]  /*5d10*/  ISETP.NE.AND P1, PT, R66, RZ, PT ;  /* 0x000000ff4200720c */ /* 0x000fe20003f25270 */
[----:B------:R-:W-:Y:S01]  /*5d20*/  BSSY B0, `(.L_x_101) ;  /* 0x000000c000007945 */ /* 0x000fe20003800000 */
[----:B------:R-:W-:Y:S02]  /*5d30*/  CS2R R58, SRZ ;  /* 0x00000000003a7805 */ /* 0x000fe4000001ff00 */
[----:B------:R-:W-:Y:S02]  /*5d40*/  CS2R R56, SRZ ;  /* 0x0000000000387805 */ /* 0x000fe4000001ff00 */
[----:B------:R-:W-:Y:S02]  /*5d50*/  CS2R R62, SRZ ;  /* 0x00000000003e7805 */ /* 0x000fe4000001ff00 */
[----:B------:R-:W-:Y:S02]  /*5d60*/  CS2R R60, SRZ ;  /* 0x00000000003c7805 */ /* 0x000fe4000001ff00 */
[----:B------:R-:W-:Y:S02]  /*5d70*/  CS2R R70, SRZ ;  /* 0x0000000000467805 */ /* 0x000fe4000001ff00 */
[----:B------:R-:W-:Y:S02]  /*5d80*/  CS2R R68, SRZ ;  /* 0x0000000000447805 */ /* 0x000fe4000001ff00 */
[----:B------:R-:W-:Y:S01]  /*5d90*/  CS2R R76, SRZ ;  /* 0x00000000004c7805 */ /* 0x000fe2000001ff00 */
[----:B------:R-:W-:Y:S06]  /*5da0*/  @P1 BRA `(.L_x_102) ;  /* 0x00000000000c1947 */ /* 0x000fec0003800000 */
[----:B------:R-:W-:Y:S04]  /*5db0*/  SHF.L.U32 R3, R97, 0x1f, RZ ;  /* 0x0000001f61037819 */ /* 0x000fe800000006ff */
[----:B------:R-:W1:Y:S02]  /*5dc0*/  SYNCS.PHASECHK.TRANS64.TRYWAIT P1, [UR48+0xc0], R3 ;  /* 0x0000c003ff0075a7 */ /* 0x000e640008021130 */
[----:B-1----:R-:W-:Y:S05]  /*5dd0*/  @!P1 BRA `(.L_x_103) ;  /* 0x0000004000249947 */ /* 0x002fea0003800000 */
.L_x_102:
[----:B------:R-:W-:Y:S05]  /*5de0*/  BSYNC B0 ;  /* 0x0000000000007941 */ /* 0x000fea0003800000 */
.L_x_101:
[----:B------:R-:W-:Y:S01]  /*5df0*/  ISETP.NE.AND P1, PT, R67, RZ, PT ;  /* 0x000000ff4300720c */ /* 0x000fe20003f25270 */
[----:B------:R-:W-:Y:S11]  /*5e00*/  HFMA2 R65, -RZ, RZ, 0, 5.9604644775390625e-08 ;  /* 0x00000001ff417431 */ /* 0x000ff600000001ff */
[----:B------:R-:W-:Y:S01]  /*5e10*/  @!UPT UIADD3 URZ, UPT, UPT, URZ, URZ, URZ ;  /* 0x000000fffffff290 */ /* 0x000fe2000fffe0ff */
[----:B------:R3:W1:Y:S04]  /*5e20*/  @P1 LDS.128 R56, [R100] ;  /* 0x0000000064381984 */ /* 0x0006680000000c00 */
[----:B------:R3:W1:Y:S04]  /*5e30*/  @P1 LDS.128 R60, [R99+0x10] ;  /* 0x00001000633c1984 */ /* 0x0006680000000c00 */
[----:B------:R3:W1:Y:S04]  /*5e40*/  @P1 LDS.128 R68, [R98+0x20] ;  /* 0x0000200062441984 */ /* 0x0006680000000c00 */
[----:B------:R3:W1:Y:S02]  /*5e50*/  @P1 LDS.128 R76, [R106+0x30] ;  /* 0x000030006a4c1984 */ /* 0x0006640000000c00 */
.L_x_100:
[----:B------:R-:W-:Y:S05]  /*5e60*/  BSYNC B1 ;  /* 0x0000000000017941 */ /* 0x000fea0003800000 */
.L_x_99:
[----:B-1----:R-:W-:Y:S04]  /*5e70*/  SHF.R.U32.HI R2, RZ, 0x15, R48 ;  /* 0x00000015ff027819 */ /* 0x002fe80000011630 */
[----:B------:R-:W-:Y:S01]  /*5e80*/  LOP3.LUT P1, RZ, R2, 0x3, R92, 0x48, !PT ;  /* 0x0000000302ff7812 */ /* 0x000fe2000782485c */
[----:B------:R-:W-:Y:S01]  /*5e90*/  @!UPT UIADD3 URZ, UPT, UPT, URZ, URZ, URZ ;  /* 0x000000fffffff290 */ /* 0x000fe2000fffe0ff */
[----:B----4-:R-:W-:Y:S11]  /*5ea0*/  @P0 BRA `(.L_x_104) ;  /* 0x0000000000080947 */ /* 0x010ff60003800000 */
[----:B------:R-:W1:Y:S02]  /*5eb0*/  SYNCS.PHASECHK.TRANS64.TRYWAIT P0, [R64+URZ+0x130], R0 ;  /* 0x00013000400075a7 */ /* 0x000e6400080011ff */
[----:B-1----:R-:W-:Y:S05]  /*5ec0*/  @!P0 BRA `(.L_x_105) ;  /* 0x0000004000008947 */ /* 0x002fea0003800000 */
.L_x_104:
[----:B------:R-:W-:Y:S05]  /*5ed0*/  @!P1 BRA `(.L_x_106) ;  /* 0x0000000000409947 */ /* 0x000fea0003800000 */
[----:B------:R-:W4:Y:S01]  /*5ee0*/  LDCU.64 UR8, c[0x4][0x70] ;  /* 0x01000e00ff0877ac */ /* 0x000f220008000a00 */
[----:B------:R-:W-:Y:S01]  /*5ef0*/  MOV R3, 0x0 ;  /* 0x0000000000037802 */ /* 0x000fe20000000f00 */
[----:B------:R-:W-:Y:S02]  /*5f00*/  HFMA2 R12, -RZ, RZ, 0, 5.9604644775390625e-08 ;  /* 0x00000001ff0c7431 */ /* 0x000fe400000001ff */
[----:B------:R-:W-:Y:S02]  /*5f10*/  IMAD.MOV.U32 R8, RZ, RZ, 0x192 ;  /* 0x00000192ff087424 */ /* 0x000fe400078e00ff */
[----:B------:R-:W-:Y:S01]  /*5f20*/  IMAD.MOV.U32 R13, RZ, RZ, RZ ;  /* 0x000000ffff0d7224 */ /* 0x000fe200078e00ff */
[----:B------:R-:W5:Y:S01]  /*5f30*/  LDCU.64 UR6, c[0x4][0x78] ;  /* 0x01000f00ff0677ac */ /* 0x000f620008000a00 */
[----:B------:R-:W1:Y:S01]  /*5f40*/  LDC.64 R2, c[0x4][R3] ;  /* 0x0100000003027b82 */ /* 0x000e620000000a00 */
[----:B------:R-:W2:Y:S01]  /*5f50*/  LDCU.64 UR4, c[0x4][0x10] ;  /* 0x01000200ff0477ac */ /* 0x000ea20008000a00 */
[----:B----4-:R-:W-:Y:S01]  /*5f60*/  MOV R5, UR9 ;  /* 0x0000000900057c02 */ /* 0x010fe20008000f00 */
[----:B------:R-:W-:Y:S01]  /*5f70*/  IMAD.U32 R4, RZ, RZ, UR8 ;  /* 0x00000008ff047e24 */ /* 0x000fe2000f8e00ff */
[----:B-----5:R-:W-:Y:S01]  /*5f80*/  MOV R7, UR7 ;  /* 0x0000000700077c02 */ /* 0x020fe20008000f00 */
[----:B------:R-:W-:Y:S01]  /*5f90*/  IMAD.U32 R6, RZ, RZ, UR6 ;  /* 0x00000006ff067e24 */ /* 0x000fe2000f8e00ff */
[----:B--2---:R-:W-:Y:S01]  /*5fa0*/  MOV R11, UR5 ;  /* 0x00000005000b7c02 */ /* 0x004fe20008000f00 */
[----:B------:R-:W-:Y:S02]  /*5fb0*/  IMAD.U32 R10, RZ, RZ, UR4 ;  /* 0x00000004ff0a7e24 */ /* 0x000fe4000f8e00ff */
[----:B------:R-:W-:Y:S07]  /*5fc0*/  LEPC R20, `(.L_x_106) ;  /* 0x000000001014794e */ /* 0x000fee0000000000 */
[----:B-1-3--:R-:W-:Y:S05]  /*5fd0*/  CALL.ABS.NOINC R2 ;  /* 0x0000000002007343 */ /* 0x00afea0003c00000 */
.L_x_106:
[----:B------:R-:W-:Y:S01]  /*5fe0*/  SHF.L.U32 R50, R56, 0x10, RZ ;  /* 0x0000001038327819 */ /* 0x000fe200000006ff */
[----:B------:R-:W-:Y:S05]  /*5ff0*/  WARPSYNC.ALL ;  /* 0x0000000000007948 */ /* 0x000fea0003800000 */
[----:B------:R-:W-:Y:S01]  /*6000*/  R2UR UR4, R48 ;  /* 0x00000000300472ca */ /* 0x000fe200000e0000 */
[----:B------:R-:W-:Y:S01]  /*6010*/  BSSY.RECONVERGENT B0, `(.L_x_107) ;  /* 0x0000088000007945 */ /* 0x000fe20003800200 */
[----:B------:R-:W-:Y:S02]  /*6020*/  LOP3.LUT R51, R56, 0xffff0000, RZ, 0xc0, !PT ;  /* 0xffff000038337812 */ /* 0x000fe400078ec0ff */
[----:B------:R-:W-:Y:S02]  /*6030*/  SHF.L.U32 R52, R57, 0x10, RZ ;  /* 0x0000001039347819 */ /* 0x000fe400000006ff */
[----:B------:R-:W-:Y:S07]  /*6040*/  ISETP.NE.AND P0, PT, R102, RZ, PT ;  /* 0x000000ff6600720c */ /* 0x000fee0003f05270 */
[----:B------:R-:W1:Y:S02]  /*6050*/  LDTM.x32 R4, tmem[UR4] ;  /* 0x00000004000479ee */ /* 0x000e6400082c0000 */
[C---:B-12---:R-:W-:Y:S01]  /*6060*/  FMUL R0, R47.reuse, R4 ;  /* 0x000000042f007220 */ /* 0x046fe20000400000 */
[C---:B------:R-:W-:Y:S01]  /*6070*/  FMUL R2, R47.reuse, R5 ;  /* 0x000000052f027220 */ /* 0x040fe20000400000 */
[C---:B------:R-:W-:Y:S01]  /*6080*/  FMUL R4, R47.reuse, R8 ;  /* 0x000000082f047220 */ /* 0x040fe20000400000 */
[C---:B------:R-:W-:Y:S01]  /*6090*/  FMUL R3, R47.reuse, R6 ;  /* 0x000000062f037220 */ /* 0x040fe20000400000 */
[C---:B------:R-:W-:Y:S01]  /*60a0*/  FMUL R5, R47.reuse, R9 ;  /* 0x000000092f057220 */ /* 0x040fe20000400000 */
[C---:B------:R-:W-:Y:S01]  /*60b0*/  FMUL R8, R47.reuse, R12 ;  /* 0x0000000c2f087220 */ /* 0x040fe20000400000 */
[C---:B------:R-:W-:Y:S01]  /*60c0*/  FMUL R6, R47.reuse, R10 ;  /* 0x0000000a2f067220 */ /* 0x040fe20000400000 */
[C---:B------:R-:W-:Y:S01]  /*60d0*/  FMUL R9, R47.reuse, R13 ;  /* 0x0000000d2f097220 */ /* 0x040fe20000400000 */
[----:B------:R-:W-:Y:S01]  /*60e0*/  FMUL R12, R47, R16 ;  /* 0x000000102f0c7220 */ /* 0x000fe20000400000 */
[----:B------:R-:W-:Y:S01]  /*60f0*/  FFMA R0, R49, R50, R0 ;  /* 0x0000003231007223 */ /* 0x000fe20000000000 */
[C---:B------:R-:W-:Y:S01]  /*6100*/  FMUL R10, R47.reuse, R14 ;  /* 0x0000000e2f0a7220 */ /* 0x040fe20000400000 */
[C---:B------:R-:W-:Y:S01]  /*6110*/  FMUL R13, R47.reuse, R17 ;  /* 0x000000112f0d7220 */ /* 0x040fe20000400000 */
[----:B------:R-:W-:Y:S01]  /*6120*/  FMUL R16, R47, R20 ;  /* 0x000000142f107220 */ /* 0x000fe20000400000 */
[----:B------:R-:W-:Y:S01]  /*6130*/  FFMA R2, R49, R51, R2 ;  /* 0x0000003331027223 */ /* 0x000fe20000000002 */
[C---:B------:R-:W-:Y:S01]  /*6140*/  FMUL R14, R47.reuse, R18 ;  /* 0x000000122f0e7220 */ /* 0x040fe20000400000 */
        /* <DEDUP_REMOVED lines=8> */
[----:B------:R-:W-:Y:S01]  /*61d0*/  LOP3.LUT R32, R57, 0xffff0000, RZ, 0xc0, !PT ;  /* 0xffff000039207812 */ /* 0x000fe200078ec0ff */
[C---:B------:R-:W-:Y:S01]  /*61e0*/  FMUL R26, R47.reuse, R30 ;  /* 0x0000001e2f1a7220 */ /* 0x040fe20000400000 */
[----:B------:R-:W-:Y:S01]  /*61f0*/  FMUL R29, R47, R33 ;  /* 0x000000212f1d7220 */ /* 0x000fe20000400000 */
[----:B------:R-:W-:Y:S01]  /*6200*/  SHF.L.U32 R33, R58, 0x10, RZ ;  /* 0x000000103a217819 */ /* 0x000fe200000006ff */
[----:B------:R-:W-:Y:S01]  /*6210*/  FFMA R3, R49, R52, R3 ;  /* 0x0000003431037223 */ /* 0x000fe20000000003 */
[----:B------:R-:W-:Y:S01]  /*6220*/  F2FP.BF16.F32.PACK_AB R52, R2, R0 ;  /* 0x000000000234723e */ /* 0x000fe200000010ff */
[----:B------:R-:W-:Y:S01]  /*6230*/  FMUL R7, R47, R7 ;  /* 0x000000072f077220 */ /* 0x000fe20000400000 */
[----:B------:R-:W-:Y:S01]  /*6240*/  SHF.L.U32 R0, R59, 0x10, RZ ;  /* 0x000000103b007819 */ /* 0x000fe200000006ff */
[----:B------:R-:W-:Y:S01]  /*6250*/  FMUL R30, R47, R34 ;  /* 0x000000222f1e7220 */ /* 0x000fe20000400000 */
[----:B------:R-:W-:Y:S01]  /*6260*/  LOP3.LUT R34, R58, 0xffff0000, RZ, 0xc0, !PT ;  /* 0xffff00003a227812 */ /* 0x000fe200078ec0ff */
[----:B------:R-:W-:Y:S01]  /*6270*/  FFMA R7, R49, R32, R7 ;  /* 0x0000002031077223 */ /* 0x000fe20000000007 */
[----:B------:R-:W-:Y:S01]  /*6280*/  LOP3.LUT R2, R59, 0xffff0000, RZ, 0xc0, !PT ;  /* 0xffff00003b027812 */ /* 0x000fe200078ec0ff */
[----:B------:R-:W-:Y:S01]  /*6290*/  FFMA R4, R49, R33, R4 ;  /* 0x0000002131047223 */ /* 0x000fe20000000004 */
[----:B------:R-:W-:Y:S01]  /*62a0*/  FMUL R11, R47, R11 ;  /* 0x0000000b2f0b7220 */ /* 0x000fe20000400000 */
[----:B------:R-:W-:Y:S01]  /*62b0*/  FFMA R5, R49, R34, R5 ;  /* 0x0000002231057223 */ /* 0x000fe20000000005 */
[----:B------:R-:W-:Y:S01]  /*62c0*/  F2FP.BF16.F32.PACK_AB R53, R7, R3 ;  /* 0x000000030735723e */ /* 0x000fe200000010ff */
[C---:B------:R-:W-:Y:S01]  /*62d0*/  FFMA R6, R49.reuse, R0, R6 ;  /* 0x0000000031067223 */ /* 0x040fe20000000006 */
[C---:B------:R-:W-:Y:S01]  /*62e0*/  SHF.L.U32 R0, R60.reuse, 0x10, RZ ;  /* 0x000000103c007819 */ /* 0x040fe200000006ff */
[----:B------:R-:W-:Y:S01]  /*62f0*/  FFMA R11, R49, R2, R11 ;  /* 0x00000002310b7223 */ /* 0x000fe2000000000b */
[----:B------:R-:W-:Y:S01]  /*6300*/  LOP3.LUT R2, R60, 0xffff0000, RZ, 0xc0, !PT ;  /* 0xffff00003c027812 */ /* 0x000fe200078ec0ff */
[----:B------:R-:W-:Y:S01]  /*6310*/  FMUL R15, R47, R15 ;  /* 0x0000000f2f0f7220 */ /* 0x000fe20000400000 */
[----:B------:R-:W-:Y:S01]  /*6320*/  SHF.L.U32 R3, R61, 0x10, RZ ;  /* 0x000000103d037819 */ /* 0x000fe200000006ff */
[----:B------:R-:W-:Y:S01]  /*6330*/  FFMA R8, R49, R0, R8 ;  /* 0x0000000031087223 */ /* 0x000fe20000000008 */
[----:B------:R-:W-:Y:S01]  /*6340*/  LOP3.LUT R0, R61, 0xffff0000, RZ, 0xc0, !PT ;  /* 0xffff00003d007812 */ /* 0x000fe200078ec0ff */
[C---:B------:R-:W-:Y:S01]  /*6350*/  FFMA R9, R49.reuse, R2, R9 ;  /* 0x0000000231097223 */ /* 0x040fe20000000009 */
[C---:B------:R-:W-:Y:S01]  /*6360*/  SHF.L.U32 R2, R62.reuse, 0x10, RZ ;  /* 0x000000103e027819 */ /* 0x040fe200000006ff */
[----:B------:R-:W-:Y:S01]  /*6370*/  FFMA R10, R49, R3, R10 ;  /* 0x00000003310a7223 */ /* 0x000fe2000000000a */
[----:B------:R-:W-:Y:S01]  /*6380*/  SHF.L.U32 R3, R63, 0x10, RZ ;  /* 0x000000103f037819 */ /* 0x000fe200000006ff */
[C---:B------:R-:W-:Y:S01]  /*6390*/  FFMA R15, R49.reuse, R0, R15 ;  /* 0x00000000310f7223 */ /* 0x040fe2000000000f */
[----:B------:R-:W-:Y:S01]  /*63a0*/  LOP3.LUT R0, R62, 0xffff0000, RZ, 0xc0, !PT ;  /* 0xffff00003e007812 */ /* 0x000fe200078ec0ff */
[----:B------:R-:W-:Y:S01]  /*63b0*/  FFMA R12, R49, R2, R12 ;  /* 0x00000002310c7223 */ /* 0x000fe2000000000c */
[C---:B------:R-:W-:Y:S01]  /*63c0*/  SHF.L.U32 R2, R68.reuse, 0x10, RZ ;  /* 0x0000001044027819 */ /* 0x040fe200000006ff */
[----:B------:R-:W-:Y:S01]  /*63d0*/  FMUL R19, R47, R19 ;  /* 0x000000132f137220 */ /* 0x000fe20000400000 */
[----:B------:R-:W-:Y:S01]  /*63e0*/  F2FP.BF16.F32.PACK_AB R54, R5, R4 ;  /* 0x000000040536723e */ /* 0x000fe200000010ff */
[----:B------:R-:W-:Y:S01]  /*63f0*/  FFMA R13, R49, R0, R13 ;  /* 0x00000000310d7223 */ /* 0x000fe2000000000d */
[----:B------:R-:W-:Y:S01]  /*6400*/  LOP3.LUT R0, R63, 0xffff0000, RZ, 0xc0, !PT ;  /* 0xffff00003f007812 */ /* 0x000fe200078ec0ff */
[----:B------:R-:W-:Y:S01]  /*6410*/  FFMA R14, R49, R3, R14 ;  /* 0x00000003310e7223 */ /* 0x000fe2000000000e */
[----:B------:R-:W-:Y:S01]  /*6420*/  LOP3.LUT R3, R68, 0xffff0000, RZ, 0xc0, !PT ;  /* 0xffff000044037812 */ /* 0x000fe200078ec0ff */
[----:B------:R-:W-:Y:S01]  /*6430*/  FMUL R23, R47, R23 ;  /* 0x000000172f177220 */ /* 0x000fe20000400000 */
[----:B------:R-:W-:Y:S01]  /*6440*/  F2FP.BF16.F32.PACK_AB R55, R11, R6 ;  /* 0x000000060b37723e */ /* 0x000fe200000010ff */
[----:B------:R-:W-:Y:S01]  /*6450*/  FFMA R19, R49, R0, R19 ;  /* 0x0000000031137223 */ /* 0x000fe20000000013 */
[----:B------:R-:W-:Y:S01]  /*6460*/  SHF.L.U32 R0, R69, 0x10, RZ ;  /* 0x0000001045007819 */ /* 0x000fe200000006ff */
[----:B------:R-:W-:Y:S01]  /*6470*/  FFMA R16, R49, R2, R16 ;  /* 0x0000000231107223 */ /* 0x000fe20000000010 */
[----:B------:R-:W-:Y:S01]  /*6480*/  LOP3.LUT R2, R69, 0xffff0000, RZ, 0xc0, !PT ;  /* 0xffff000045027812 */ /* 0x000fe200078ec0ff */
[----:B------:R-:W-:Y:S01]  /*6490*/  FFMA R17, R49, R3, R17 ;  /* 0x0000000331117223 */ /* 0x000fe20000000011 */
[----:B------:R-:W-:Y:S01]  /*64a0*/  SHF.L.U32 R3, R71, 0x10, RZ ;  /* 0x0000001047037819 */ /* 0x000fe200000006ff */
[----:B------:R-:W-:Y:S01]  /*64b0*/  FFMA R18, R49, R0, R18 ;  /* 0x0000000031127223 */ /* 0x000fe20000000012 */
[C---:B------:R-:W-:Y:S01]  /*64c0*/  SHF.L.U32 R0, R70.reuse, 0x10, RZ ;  /* 0x0000001046007819 */ /* 0x040fe200000006ff */
[----:B------:R1:W-:Y:S01]  /*64d0*/  STS.128 [R100], R52 ;  /* 0x0000003464007388 */ /* 0x0003e20000000c00 */
[----:B------:R-:W-:Y:S01]  /*64e0*/  F2FP.BF16.F32.PACK_AB R8, R9, R8 ;  /* 0x000000080908723e */ /* 0x000fe200000010ff */
[C---:B------:R-:W-:Y:S01]  /*64f0*/  FFMA R23, R49.reuse, R2, R23 ;  /* 0x0000000231177223 */ /* 0x040fe20000000017 */
[----:B------:R-:W-:Y:S01]  /*6500*/  LOP3.LUT R2, R70, 0xffff0000, RZ, 0xc0, !PT ;  /* 0xffff000046027812 */ /* 0x000fe200078ec0ff */
[----:B------:R-:W-:Y:S01]  /*6510*/  FFMA R20, R49, R0, R20 ;  /* 0x0000000031147223 */ /* 0x000fe20000000014 */
[----:B------:R-:W-:Y:S01]  /*6520*/  LOP3.LUT R0, R71, 0xffff0000, RZ, 0xc0, !PT ;  /* 0xffff000047007812 */ /* 0x000fe200078ec0ff */
[----:B------:R-:W-:Y:S01]  /*6530*/  FMUL R27, R47, R27 ;  /* 0x0000001b2f1b7220 */ /* 0x000fe20000400000 */
[----:B------:R-:W-:Y:S01]  /*6540*/  F2FP.BF16.F32.PACK_AB R9, R15, R10 ;  /* 0x0000000a0f09723e */ /* 0x000fe200000010ff */
[C---:B------:R-:W-:Y:S01]  /*6550*/  FFMA R21, R49.reuse, R2, R21 ;  /* 0x0000000231157223 */ /* 0x040fe20000000015 */
[C---:B------:R-:W-:Y:S01]  /*6560*/  FFMA R22, R49.reuse, R3, R22 ;  /* 0x0000000331167223 */ /* 0x040fe20000000016 */
[----:B------:R-:W-:Y:S01]  /*6570*/  FFMA R27, R49, R0, R27 ;  /* 0x00000000311b7223 */ /* 0x000fe2000000001b */
[C---:B------:R-:W-:Y:S01]  /*6580*/  SHF.L.U32 R2, R76.reuse, 0x10, RZ ;  /* 0x000000104c027819 */ /* 0x040fe200000006ff */
[C---:B------:R-:W-:Y:S01]  /*6590*/  FMUL R31, R47.reuse, R31 ;  /* 0x0000001f2f1f7220 */ /* 0x040fe20000400000 */
[----:B------:R-:W-:Y:S01]  /*65a0*/  LOP3.LUT R0, R76, 0xffff0000, RZ, 0xc0, !PT ;  /* 0xffff00004c007812 */ /* 0x000fe200078ec0ff */
[----:B------:R-:W-:Y:S01]  /*65b0*/  FMUL R35, R47, R35 ;  /* 0x000000232f237220 */ /* 0x000fe20000400000 */
[----:B------:R-:W-:Y:S01]  /*65c0*/  SHF.L.U32 R3, R77, 0x10, RZ ;  /* 0x000000104d037819 */ /* 0x000fe200000006ff */
[----:B------:R-:W-:Y:S01]  /*65d0*/  FFMA R24, R49, R2, R24 ;  /* 0x0000000231187223 */ /* 0x000fe20000000018 */
[----:B------:R-:W-:Y:S01]  /*65e0*/  F2FP.BF16.F32.PACK_AB R10, R13, R12 ;  /* 0x0000000c0d0a723e */ /* 0x000fe200000010ff */
[----:B------:R-:W-:Y:S01]  /*65f0*/  FFMA R25, R49, R0, R25 ;  /* 0x0000000031197223 */ /* 0x000fe20000000019 */
[----:B------:R-:W-:Y:S01]  /*6600*/  F2FP.BF16.F32.PACK_AB R11, R19, R14 ;  /* 0x0000000e130b723e */ /* 0x000fe200000010ff */
[----:B------:R-:W-:Y:S01]  /*6610*/  FFMA R26, R49, R3, R26 ;  /* 0x00000003311a7223 */ /* 0x000fe2000000001a */
[----:B------:R-:W-:Y:S02]  /*6620*/  LOP3.LUT R0, R77, 0xffff0000, RZ, 0xc0, !PT ;  /* 0xffff00004d007812 */ /* 0x000fe400078ec0ff */
[C---:B------:R-:W-:Y:S01]  /*6630*/  SHF.L.U32 R2, R78.reuse, 0x10, RZ ;  /* 0x000000104e027819 */ /* 0x040fe200000006ff */
[----:B------:R1:W-:Y:S01]  /*6640*/  STS.128 [R99+0x10], R8 ;  /* 0x0000100863007388 */ /* 0x0003e20000000c00 */
[----:B------:R-:W-:Y:S01]  /*6650*/  LOP3.LUT R3, R78, 0xffff0000, RZ, 0xc0, !PT ;  /* 0xffff00004e037812 */ /* 0x000fe200078ec0ff */
[----:B------:R-:W-:Y:S01]  /*6660*/  FFMA R31, R49, R0, R31 ;  /* 0x00000000311f7223 */ /* 0x000fe2000000001f */
[----:B------:R-:W-:Y:S01]  /*6670*/  SHF.L.U32 R4, R79, 0x10, RZ ;  /* 0x000000104f047819 */ /* 0x000fe200000006ff */
[----:B------:R-:W-:Y:S01]  /*6680*/  FFMA R28, R49, R2, R28 ;  /* 0x00000002311c7223 */ /* 0x000fe2000000001c */
[----:B------:R-:W-:Y:S01]  /*6690*/  F2FP.BF16.F32.PACK_AB R16, R17, R16 ;  /* 0x000000101110723e */ /* 0x000fe200000010ff */
[----:B------:R-:W-:Y:S01]  /*66a0*/  FFMA R29, R49, R3, R29 ;  /* 0x00000003311d7223 */ /* 0x000fe2000000001d */
[----:B------:R-:W-:Y:S01]  /*66b0*/  LOP3.LUT R5, R79, 0xffff0000, RZ, 0xc0, !PT ;  /* 0xffff00004f057812 */ /* 0x000fe200078ec0ff */
[----:B------:R-:W-:Y:S01]  /*66c0*/  FFMA R30, R49, R4, R30 ;  /* 0x00000004311e7223 */ /* 0x000fe2000000001e */
[----:B------:R-:W-:Y:S02]  /*66d0*/  F2FP.BF16.F32.PACK_AB R17, R23, R18 ;  /* 0x000000121711723e */ /* 0x000fe400000010ff */
[----:B------:R-:W-:Y:S01]  /*66e0*/  F2FP.BF16.F32.PACK_AB R18, R21, R20 ;  /* 0x000000141512723e */ /* 0x000fe200000010ff */
[----:B------:R-:W-:Y:S01]  /*66f0*/  FFMA R35, R49, R5, R35 ;  /* 0x0000000531237223 */ /* 0x000fe20000000023 */
[----:B------:R-:W-:Y:S02]  /*6700*/  F2FP.BF16.F32.PACK_AB R19, R27, R22 ;  /* 0x000000161b13723e */ /* 0x000fe400000010ff */
[----:B------:R-:W-:Y:S02]  /*6710*/  F2FP.BF16.F32.PACK_AB R24, R25, R24 ;  /* 0x000000181918723e */ /* 0x000fe400000010ff */
[----:B------:R-:W-:Y:S01]  /*6720*/  F2FP.BF16.F32.PACK_AB R25, R31, R26 ;  /* 0x0000001a1f19723e */ /* 0x000fe200000010ff */
[----:B------:R1:W-:Y:S01]  /*6730*/  STS.128 [R98+0x20], R16 ;  /* 0x0000201062007388 */ /* 0x0003e20000000c00 */
[----:B------:R-:W-:Y:S02]  /*6740*/  F2FP.BF16.F32.PACK_AB R26, R29, R28 ;  /* 0x0000001c1d1a723e */ /* 0x000fe400000010ff */
[----:B------:R-:W-:Y:S05]  /*6750*/  F2FP.BF16.F32.PACK_AB R27, R35, R30 ;  /* 0x0000001e231b723e */ /* 0x000fea00000010ff */
[----:B------:R1:W-:Y:S01]  /*6760*/  STS.128 [R106+0x30], R24 ;  /* 0x000030186a007388 */ /* 0x0003e20000000c00 */
[----:B------:R-:W-:Y:S01]  /*6770*/  @!PT LDS RZ, [RZ] ;  /* 0x00000000fffff984 */ /* 0x000fe20000000800 */
[----:B------:R-:W-:Y:S01]  /*6780*/  @!PT LDS RZ, [RZ] ;  /* 0x00000000fffff984 */ /* 0x000fe20000000800 */
[----:B------:R-:W-:Y:S01]  /*6790*/  @!PT LDS RZ, [RZ] ;  /* 0x00000000fffff984 */ /* 0x000fe20000000800 */
[----:B------:R-:W-:Y:S01]  /*67a0*/  @!PT LDS RZ, [RZ] ;  /* 0x00000000fffff984 */ /* 0x000fe20000000800 */
[----:B------:R2:W-:Y:S07]  /*67b0*/  MEMBAR.ALL.CTA ;  /* 0x0000000000007992 */ /* 0x0005ee0000008000 */
[----:B--2---:R-:W2:Y:S02]  /*67c0*/  FENCE.VIEW.ASYNC.S ;  /* 0x00000000000073c6 */ /* 0x004ea40000000000 */
[----:B--2---:R-:W-:Y:S06]  /*67d0*/  BAR.SYNC.DEFER_BLOCKING 0x1, 0x80 ;  /* 0x0042000000007b1d */ /* 0x004fec0000010000 */
[----:B------:R-:W-:Y:S05]  /*67e0*/  @P0 BRA `(.L_x_108) ;  /* 0x0000000000280947 */ /* 0x000fea0003800000 */
[----:B------:R-:W-:Y:S02]  /*67f0*/  UIADD3 UR4, UPT, UPT, UR48, 0x200, URZ ;  /* 0x0000020030047890 */ /* 0x000fe4000fffe0ff */
[----:B------:R-:W-:Y:S01]  /*6800*/  UIADD3 UR6, UP0, UPT, UR52, 0x680, URZ ;  /* 0x0000068034067890 */ /* 0x000fe2000ff1e0ff */
[----:B------:R-:W-:Y:S03]  /*6810*/  UMOV UR43, UR36 ;  /* 0x00000024002b7c82 */ /* 0x000fe60008000000 */
[----:B------:R-:W-:Y:S01]  /*6820*/  MOV R93, UR4 ;  /* 0x00000004005d7c02 */ /* 0x000fe20008000f00 */
[----:B------:R-:W-:Y:S03]  /*6830*/  UIADD3.X UR7, UPT, UPT, URZ, UR53, URZ, UP0, !UPT ;  /* 0x00000035ff077290 */ /* 0x000fe600087fe4ff */
[----:B------:R-:W-:Y:S11]  /*6840*/  R2UR UR40, R93 ;  /* 0x000000005d2872ca */ /* 0x000ff600000e0000 */
[----:B------:R-:W-:Y:S02]  /*6850*/  @!UPT UIADD3 URZ, UPT, UPT, URZ, URZ, URZ ;  /* 0x000000fffffff290 */ /* 0x000fe4000fffe0ff */
[----:B------:R2:W-:Y:S01]  /*6860*/  UTMASTG.3D [UR40], [UR6] ;  /* 0x00000028060073b5 */ /* 0x0005e20008010000 */
[----:B------:R0:W-:Y:S01]  /*6870*/  UTMACMDFLUSH ;  /* 0x00000000000079b7 */ /* 0x0001e20000000000 */
[----:B--2---:R-:W-:Y:S04]  /*6880*/  DEPBAR.LE SB0, 0x1 ;  /* 0x000080400000791a */ /* 0x004fe80000000000 */
.L_x_108:
[----:B------:R-:W-:Y:S05]  /*6890*/  BSYNC.RECONVERGENT B0 ;  /* 0x0000000000007941 */ /* 0x000fea0003800200 */
.L_x_107:
[----:B------:R-:W-:Y:S01]  /*68a0*/  BAR.SYNC.DEFER_BLOCKING 0x1, 0x80 ;  /* 0x0042000000007b1d */ /* 0x000fe20000010000 */
[----:B------:R-:W-:Y:S01]  /*68b0*/  ISETP.NE.AND P1, PT, R107, RZ, PT ;  /* 0x000000ff6b00720c */ /* 0x000fe20003f25270 */
[----:B------:R-:W-:Y:S01]  /*68c0*/  UISETP.NE.AND UP0, UPT, UR49, URZ, UPT ;  /* 0x000000ff3100728c */ /* 0x000fe2000bf05270 */
[----:B------:R-:W-:Y:S11]  /*68d0*/  LEA R2, R65, UR48, 0x3 ;  /* 0x0000003041027c11 */ /* 0x000ff6000f8e18ff */
[----:B------:R-:W-:Y:S01]  /*68e0*/  @P1 SHF.L.U32 R3, R97, 0x1f, RZ ;  /* 0x0000001f61031819 */ /* 0x000fe200000006ff */
[----:B------:R-:W-:Y:S06]  /*68f0*/  BRA.U !UP0, `(.L_x_109) ;  /* 0x0000000108247547 */ /* 0x000fec000b800000 */
[----:B------:R-:W-:Y:S01]  /*6900*/  IMAD.U32 R4, RZ, RZ, UR51 ;  /* 0x00000033ff047e24 */ /* 0x000fe2000f8e00ff */
[----:B------:R-:W-:Y:S01]  /*6910*/  MOV R0, UR37 ;  /* 0x0000002500007c02 */ /* 0x000fe20008000f00 */
[----:B------:R-:W-:Y:S03]  /*6920*/  UIADD3 UR51, UPT, UPT, UR51, 0x1, URZ ;  /* 0x0000000133337890 */ /* 0x000fe6000fffe0ff */
[----:B------:R-:W-:Y:S01]  /*6930*/  @P1 LEA R4, R4, UR48, 0x3 ;  /* 0x0000003004041c11 */ /* 0x000fe2000f8e18ff */
[----:B------:R-:W-:Y:S04]  /*6940*/  UISETP.NE.AND UP0, UPT, UR51, 0x4, UPT ;  /* 0x000000043300788c */ /* 0x000fe8000bf05270 */
[----:B------:R-:W-:Y:S01]  /*6950*/  @P1 VIADD R4, R4, 0xe0 ;  /* 0x000000e004041836 */ /* 0x000fe20000000000 */
[----:B------:R-:W-:Y:S04]  /*6960*/  USEL UR51, UR51, URZ, UP0 ;  /* 0x000000ff33337287 */ /* 0x000fe80008000000 */
[----:B------:R-:W-:Y:S04]  /*6970*/  @P1 PRMT R0, R0, 0x654, R4 ;  /* 0x0000065400001816 */ /* 0x000fe80000000004 */
[----:B------:R2:W-:Y:S04]  /*6980*/  @P1 SYNCS.ARRIVE.TRANS64.RED.A1T0 RZ, [R0+URZ], RZ ;  /* 0x000000ff00ff19a7 */ /* 0x0005e800081004ff */
.L_x_109:
[----:B------:R-:W4:Y:S01]  /*6990*/  @P1 SYNCS.PHASECHK.TRANS64.TRYWAIT P0, [R2+URZ+0xc0], R3 ;  /* 0x0000c003020015a7 */ /* 0x000f2200080011ff */
[----:B------:R-:W-:Y:S01]  /*69a0*/  BSSY B1, `(.L_x_110) ;  /* 0x0000016000017945 */ /* 0x000fe20003800000 */
[----:B----4-:R-:W-:Y:S03]  /*69b0*/  @P1 SEL R66, RZ, 0x1, !P0 ;  /* 0x00000001ff421807 */ /* 0x010fe60004000000 */
[----:B------:R-:W-:Y:S05]  /*69c0*/  @!P1 BRA `(.L_x_111) ;  /* 0x00000000004c9947 */ /* 0x000fea0003800000 */
[----:B------:R-:W-:Y:S01]  /*69d0*/  ISETP.NE.AND P0, PT, R66, RZ, PT ;  /* 0x000000ff4200720c */ /* 0x000fe20003f05270 */
[----:B------:R-:W-:Y:S01]  /*69e0*/  BSSY B0, `(.L_x_112) ;  /* 0x000000b000007945 */ /* 0x000fe20003800000 */
[----:B------:R-:W-:Y:S11]  /*69f0*/  ISETP.NE.AND P1, PT, R67, RZ, PT ;  /* 0x000000ff4300720c */ /* 0x000ff60003f25270 */
[----:B------:R-:W-:Y:S02]  /*6a00*/  @!UPT UIADD3 URZ, UPT, UPT, URZ, URZ, URZ ;  /* 0x000000fffffff290 */ /* 0x000fe4000fffe0ff */
[C---:B------:R-:W-:Y:S01]  /*6a10*/  @P1 IMAD R6, R65.reuse, 0x2000, R100 ;  /* 0x0000200041061824 */ /* 0x040fe200078e0264 */
[C---:B------:R-:W-:Y:S01]  /*6a20*/  @P1 LEA R4, R65.reuse, R98, 0xd ;  /* 0x0000006241041211 */ /* 0x040fe200078e68ff */
[C---:B------:R-:W-:Y:S02]  /*6a30*/  @P1 IMAD R5, R65.reuse, 0x2000, R99 ;  /* 0x0000200041051824 */ /* 0x040fe400078e0263 */
[----:B------:R-:W-:Y:S01]  /*6a40*/  @P1 IMAD R3, R65, 0x2000, R106 ;  /* 0x0000200041031824 */ /* 0x000fe200078e026a */
[----:B------:R-:W-:Y:S06]  /*6a50*/  @P0 BRA `(.L_x_113) ;  /* 0x00000000000c0947 */ /* 0x000fec0003800000 */
[----:B--2---:R-:W-:Y:S04]  /*6a60*/  SHF.L.U32 R0, R97, 0x1f, RZ ;  /* 0x0000001f61007819 */ /* 0x004fe800000006ff */
[----:B------:R-:W2:Y:S02]  /*6a70*/  SYNCS.PHASECHK.TRANS64.TRYWAIT P0, [R2+URZ+0xc0], R0 ;  /* 0x0000c000020075a7 */ /* 0x000ea400080011ff */
[----:B--2---:R-:W-:Y:S05]  /*6a80*/  @!P0 BRA `(.L_x_114) ;  /* 0x0000003400248947 */ /* 0x004fea0003800000 */
.L_x_113:
[----:B------:R-:W-:Y:S05]  /*6a90*/  BSYNC B0 ;  /* 0x0000000000007941 */ /* 0x000fea0003800000 */
.L_x_112:
[----:B------:R-:W-:Y:S02]  /*6aa0*/  ISETP.NE.AND P0, PT, R67, RZ, PT ;  /* 0x000000ff4300720c */ /* 0x000fe40003f05270 */
[----:B------:R-:W-:Y:S11]  /*6ab0*/  IADD3 R65, PT, PT, R65, 0x1, RZ ;  /* 0x0000000141417810 */ /* 0x000ff60007ffe0ff */
[----:B------:R4:W1:Y:S04]  /*6ac0*/  @P0 LDS.128 R56, [R6] ;  /* 0x0000000006380984 */ /* 0x0008680000000c00 */
[----:B------:R4:W1:Y:S04]  /*6ad0*/  @P0 LDS.128 R60, [R5+0x10] ;  /* 0x00001000053c0984 */ /* 0x0008680000000c00 */
[----:B------:R4:W1:Y:S04]  /*6ae0*/  @P0 LDS.128 R68, [R4+0x20] ;  /* 0x0000200004440984 */ /* 0x0008680000000c00 */
[----:B------:R4:W1:Y:S02]  /*6af0*/  @P0 LDS.128 R76, [R3+0x30] ;  /* 0x00003000034c0984 */ /* 0x0008640000000c00 */
.L_x_111:
[----:B------:R-:W-:Y:S05]  /*6b00*/  BSYNC B1 ;  /* 0x0000000000017941 */ /* 0x000fea0003800000 */
.L_x_110:
[----:B--2---:R-:W-:Y:S05]  /*6b10*/  VIADD R0, R48, 0x20 ;  /* 0x0000002030007836 */ /* 0x004fea0000000000 */
[----:B------:R-:W-:Y:S04]  /*6b20*/  SHF.R.U32.HI R0, RZ, 0x15, R0 ;  /* 0x00000015ff007819 */ /* 0x000fe80000011600 */
[----:B------:R-:W-:Y:S11]  /*6b30*/  LOP3.LUT P0, RZ, R0, 0x3, R92, 0x48, !PT ;  /* 0x0000000300ff7812 */ /* 0x000ff6000780485c */
[----:B------:R-:W-:Y:S02]  /*6b40*/  @!UPT UIADD3 URZ, UPT, UPT, URZ, URZ, URZ ;  /* 0x000000fffffff290 */ /* 0x000fe4000fffe0ff */
[----:B------:R-:W-:Y:S05]  /*6b50*/  @!P0 BRA `(.L_x_115) ;  /* 0x0000000000408947 */ /* 0x000fea0003800000 */
[----:B------:R-:W2:Y:S01]  /*6b60*/  LDCU.64 UR8, c[0x4][0x70] ;  /* 0x01000e00ff0877ac */ /* 0x000ea20008000a00 */
[----:B----4-:R-:W-:Y:S01]  /*6b70*/  MOV R3, 0x0 ;  /* 0x0000000000037802 */ /* 0x010fe20000000f00 */
[----:B------:R-:W-:Y:S02]  /*6b80*/  HFMA2 R12, -RZ, RZ, 0, 5.9604644775390625e-08 ;  /* 0x00000001ff0c7431 */ /* 0x000fe400000001ff */
[----:B-1----:R-:W-:Y:S02]  /*6b90*/  IMAD.MOV.U32 R8, RZ, RZ, 0x192 ;  /* 0x00000192ff087424 */ /* 0x002fe400078e00ff */
[----:B------:R-:W-:Y:S01]  /*6ba0*/  IMAD.MOV.U32 R13, RZ, RZ, RZ ;  /* 0x000000ffff0d7224 */ /* 0x000fe200078e00ff */
[----:B------:R-:W1:Y:S01]  /*6bb0*/  LDCU.64 UR6, c[0x4][0x78] ;  /* 0x01000f00ff0677ac */ /* 0x000e620008000a00 */
[----:B------:R-:W4:Y:S01]  /*6bc0*/  LDC.64 R2, c[0x4][R3] ;  /* 0x0100000003027b82 */ /* 0x000f220000000a00 */
[----:B------:R-:W5:Y:S01]  /*6bd0*/  LDCU.64 UR4, c[0x4][0x10] ;  /* 0x01000200ff0477ac */ /* 0x000f620008000a00 */
[----:B--2---:R-:W-:Y:S01]  /*6be0*/  MOV R5, UR9 ;  /* 0x0000000900057c02 */ /* 0x004fe20008000f00 */
[----:B------:R-:W-:Y:S01]  /*6bf0*/  IMAD.U32 R4, RZ, RZ, UR8 ;  /* 0x00000008ff047e24 */ /* 0x000fe2000f8e00ff */
[----:B-1----:R-:W-:Y:S01]  /*6c00*/  MOV R7, UR7 ;  /* 0x0000000700077c02 */ /* 0x002fe20008000f00 */
[----:B------:R-:W-:Y:S01]  /*6c10*/  IMAD.U32 R6, RZ, RZ, UR6 ;  /* 0x00000006ff067e24 */ /* 0x000fe2000f8e00ff */
[----:B-----5:R-:W-:Y:S01]  /*6c20*/  MOV R11, UR5 ;  /* 0x00000005000b7c02 */ /* 0x020fe20008000f00 */
[----:B------:R-:W-:Y:S02]  /*6c30*/  IMAD.U32 R10, RZ, RZ, UR4 ;  /* 0x00000004ff0a7e24 */ /* 0x000fe4000f8e00ff */
[----:B------:R-:W-:Y:S07]  /*6c40*/  LEPC R20, `(.L_x_115) ;  /* 0x000000001014794e */ /* 0x000fee0000000000 */
[----:B---34-:R-:W-:Y:S05]  /*6c50*/  CALL.ABS.NOINC R2 ;  /* 0x0000000002007343 */ /* 0x018fea0003c00000 */
.L_x_115:
[----:B------:R-:W-:Y:S01]  /*6c60*/  ISETP.NE.AND P6, PT, R107, RZ, PT ;  /* 0x000000ff6b00720c */ /* 0x000fe20003fc5270 */
[----:B------:R-:W-:Y:S05]  /*6c70*/  WARPSYNC.ALL ;  /* 0x0000000000007948 */ /* 0x000fea0003800000 */
[----:B------:R-:W-:Y:S01]  /*6c80*/  R2UR UR4, R48 ;  /* 0x00000000300472ca */ /* 0x000fe200000e0000 */
[----:B------:R-:W-:Y:S01]  /*6c90*/  BSSY.RECONVERGENT B0, `(.L_x_116) ;  /* 0x000008f000007945 */ /* 0x000fe20003800200 */
[----:B------:R-:W-:Y:S02]  /*6ca0*/  MOV R50, UR51 ;  /* 0x0000003300327c02 */ /* 0x000fe40008000f00 */
[----:B-1--4-:R-:W-:Y:S02]  /*6cb0*/  SHF.L.U32 R3, R56, 0x10, RZ ;  /* 0x0000001038037819 */ /* 0x012fe400000006ff */
[----:B------:R-:W-:Y:S02]  /*6cc0*/  MOV R72, UR37 ;  /* 0x0000002500487c02 */ /* 0x000fe40008000f00 */
[----:B------:R-:W-:Y:S02]  /*6cd0*/  @P6 LEA R50, R50, UR48, 0x3 ;  /* 0x0000003032326c11 */ /* 0x000fe4000f8e18ff */
[C---:B------:R-:W-:Y:S02]  /*6ce0*/  LOP3.LUT R51, R57.reuse, 0xffff0000, RZ, 0xc0, !PT ;  /* 0xffff000039337812 */ /* 0x040fe400078ec0ff */
[----:B------:R-:W-:Y:S01]  /*6cf0*/  @P6 IADD3 R50, PT, PT, R50, 0xe0, RZ ;  /* 0x000000e032326810 */ /* 0x000fe20007ffe0ff */
[----:B------:R-:W1:Y:S01]  /*6d00*/  LDTM.x32 R4, tmem[UR4+0x20] ;  /* 0x00002004000479ee */ /* 0x000e6200082c0000 */
[----:B------:R-:W-:Y:S02]  /*6d10*/  ISETP.NE.AND P0, PT, R102, RZ, PT ;  /* 0x000000ff6600720c */ /* 0x000fe40003f05270 */
[----:B------:R-:W-:Y:S02]  /*6d20*/  @P6 PRMT R72, R72, 0x654, R50 ;  /* 0x0000065448486816 */ /* 0x000fe40000000032 */
[----:B------:R-:W-:Y:S01]  /*6d30*/  SHF.L.U32 R50, R57, 0x10, RZ ;  /* 0x0000001039327819 */ /* 0x000fe200000006ff */
[C---:B-1----:R-:W-:Y:S01]  /*6d40*/  FMUL R0, R47.reuse, R4 ;  /* 0x000000042f007220 */ /* 0x042fe20000400000 */
[----:B------:R-:W-:Y:S01]  /*6d50*/  LOP3.LUT R4, R56, 0xffff0000, RZ, 0xc0, !PT ;  /* 0xffff000038047812 */ /* 0x000fe200078ec0ff */
[C---:B------:R-:W-:Y:S01]  /*6d60*/  FMUL R2, R47.reuse, R5 ;  /* 0x000000052f027220 */ /* 0x040fe20000400000 */
[----:B------:R-:W-:Y:S01]  /*6d70*/  FMUL R7, R47, R7 ;  /* 0x000000072f077220 */ /* 0x000fe20000400000 */
[----:B------:R-:W-:Y:S01]  /*6d80*/  FFMA R0, R49, R3, R0 ;  /* 0x0000000331007223 */ /* 0x000fe20000000000 */
[----:B------:R-:W-:Y:S01]  /*6d90*/  FMUL R3, R47, R6 ;  /* 0x000000062f037220 */ /* 0x000fe20000400000 */
[----:B------:R-:W-:Y:S01]  /*6da0*/  FFMA R2, R49, R4, R2 ;  /* 0x0000000431027223 */ /* 0x000fe20000000002 */
[C---:B------:R-:W-:Y:S01]  /*6db0*/  FMUL R4, R47.reuse, R8 ;  /* 0x000000082f047220 */ /* 0x040fe20000400000 */
[C---:B------:R-:W-:Y:S01]  /*6dc0*/  FMUL R8, R47.reuse, R12 ;  /* 0x0000000c2f087220 */ /* 0x040fe20000400000 */
[C---:B------:R-:W-:Y:S01]  /*6dd0*/  FMUL R12, R47.reuse, R16 ;  /* 0x000000102f0c7220 */ /* 0x040fe20000400000 */
[C---:B------:R-:W-:Y:S01]  /*6de0*/  FMUL R16, R47.reuse, R20 ;  /* 0x000000142f107220 */ /* 0x040fe20000400000 */
[----:B------:R-:W-:Y:S01]  /*6df0*/  F2FP.BF16.F32.PACK_AB R52, R2, R0 ;  /* 0x000000000234723e */ /* 0x000fe200000010ff */
[C---:B------:R-:W-:Y:S01]  /*6e00*/  FMUL R20, R47.reuse, R24 ;  /* 0x000000182f147220 */ /* 0x040fe20000400000 */
[C---:B------:R-:W-:Y:S01]  /*6e10*/  LOP3.LUT R0, R58.reuse, 0xffff0000, RZ, 0xc0, !PT ;  /* 0xffff00003a007812 */ /* 0x040fe200078ec0ff */
[----:B------:R-:W-:Y:S01]  /*6e20*/  FMUL R24, R47, R28 ;  /* 0x0000001c2f187220 */ /* 0x000fe20000400000 */
[----:B------:R-:W-:Y:S01]  /*6e30*/  SHF.L.U32 R2, R59, 0x10, RZ ;  /* 0x000000103b027819 */ /* 0x000fe200000006ff */
[C---:B------:R-:W-:Y:S01]  /*6e40*/  FMUL R28, R47.reuse, R32 ;  /* 0x000000202f1c7220 */ /* 0x040fe20000400000 */
[----:B------:R-:W-:Y:S01]  /*6e50*/  SHF.L.U32 R32, R58, 0x10, RZ ;  /* 0x000000103a207819 */ /* 0x000fe200000006ff */
[----:B------:R-:W-:Y:S01]  /*6e60*/  FMUL R5, R47, R9 ;  /* 0x000000092f057220 */ /* 0x000fe20000400000 */
[C---:B------:R-:W-:Y:S01]  /*6e70*/  FFMA R3, R49.reuse, R50, R3 ;  /* 0x0000003231037223 */ /* 0x040fe20000000003 */
[----:B------:R-:W-:Y:S01]  /*6e80*/  FFMA R7, R49, R51, R7 ;  /* 0x0000003331077223 */ /* 0x000fe20000000007 */
[----:B------:R-:W-:Y:S01]  /*6e90*/  FMUL R6, R47, R10 ;  /* 0x0000000a2f067220 */ /* 0x000fe20000400000 */
[----:B------:R-:W-:Y:S01]  /*6ea0*/  FFMA R4, R49, R32, R4 ;  /* 0x0000002031047223 */ /* 0x000fe20000000004 */
[----:B------:R-:W-:Y:S01]  /*6eb0*/  LOP3.LUT R32, R59, 0xffff0000, RZ, 0xc0, !PT ;  /* 0xffff00003b207812 */ /* 0x000fe200078ec0ff */
[----:B------:R-:W-:Y:S01]  /*6ec0*/  FFMA R5, R49, R0, R5 ;  /* 0x0000000031057223 */ /* 0x000fe20000000005 */
[C---:B------:R-:W-:Y:S01]  /*6ed0*/  SHF.L.U32 R0, R60.reuse, 0x10, RZ ;  /* 0x000000103c007819 */ /* 0x040fe200000006ff */
[----:B------:R-:W-:Y:S01]  /*6ee0*/  FMUL R11, R47, R11 ;  /* 0x0000000b2f0b7220 */ /* 0x000fe20000400000 */
[----:B------:R-:W-:Y:S01]  /*6ef0*/  F2FP.BF16.F32.PACK_AB R53, R7, R3 ;  /* 0x000000030735723e */ /* 0x000fe200000010ff */
[C---:B------:R-:W-:Y:S01]  /*6f00*/  FFMA R6, R49.reuse, R2, R6 ;  /* 0x0000000231067223 */ /* 0x040fe20000000006 */
[----:B------:R-:W-:Y:S01]  /*6f10*/  LOP3.LUT R2, R60, 0xffff0000, RZ, 0xc0, !PT ;  /* 0xffff00003c027812 */ /* 0x000fe200078ec0ff */
[----:B------:R-:W-:Y:S01]  /*6f20*/  FFMA R11, R49, R32, R11 ;  /* 0x00000020310b7223 */ /* 0x000fe2000000000b */
[----:B------:R-:W-:Y:S01]  /*6f30*/  SHF.L.U32 R3, R61, 0x10, RZ ;  /* 0x000000103d037819 */ /* 0x000fe200000006ff */
[----:B------:R-:W-:Y:S01]  /*6f40*/  FFMA R8, R49, R0, R8 ;  /* 0x0000000031087223 */ /* 0x000fe20000000008 */
[----:B------:R-:W-:Y:S01]  /*6f50*/  LOP3.LUT R0, R61, 0xffff0000, RZ, 0xc0, !PT ;  /* 0xffff00003d007812 */ /* 0x000fe200078ec0ff */
[----:B------:R-:W-:Y:S01]  /*6f60*/  FMUL R9, R47, R13 ;  /* 0x0000000d2f097220 */ /* 0x000fe20000400000 */
[----:B------:R-:W-:Y:S01]  /*6f70*/  F2FP.BF16.F32.PACK_AB R54, R5, R4 ;  /* 0x000000040536723e */ /* 0x000fe200000010ff */
[----:B------:R-:W-:Y:S01]  /*6f80*/  FMUL R10, R47, R14 ;  /* 0x0000000e2f0a7220 */ /* 0x000fe20000400000 */
[----:B------:R-:W-:Y:S01]  /*6f90*/  F2FP.BF16.F32.PACK_AB R55, R11, R6 ;  /* 0x000000060b37723e */ /* 0x000fe200000010ff */
[----:B------:R-:W-:Y:S01]  /*6fa0*/  FMUL R15, R47, R15 ;  /* 0x0000000f2f0f7220 */ /* 0x000fe20000400000 */
[----:B------:R-:W-:Y:S01]  /*6fb0*/  SHF.L.U32 R4, R77, 0x10, RZ ;  /* 0x000000104d047819 */ /* 0x000fe200000006ff */
[C---:B------:R-:W-:Y:S01]  /*6fc0*/  FFMA R9, R49.reuse, R2, R9 ;  /* 0x0000000231097223 */ /* 0x040fe20000000009 */
[C---:B------:R-:W-:Y:S01]  /*6fd0*/  SHF.L.U32 R2, R62.reuse, 0x10, RZ ;  /* 0x000000103e027819 */ /* 0x040fe200000006ff */
[C---:B------:R-:W-:Y:S01]  /*6fe0*/  FFMA R10, R49.reuse, R3, R10 ;  /* 0x00000003310a7223 */ /* 0x040fe2000000000a */
[----:B------:R-:W-:Y:S01]  /*6ff0*/  LOP3.LUT R3, R62, 0xffff0000, RZ, 0xc0, !PT ;  /* 0xffff00003e037812 */ /* 0x000fe200078ec0ff */
[----:B------:R-:W-:Y:S01]  /*7000*/  FFMA R15, R49, R0, R15 ;  /* 0x00000000310f7223 */ /* 0x000fe2000000000f */
[----:B------:R-:W-:Y:S01]  /*7010*/  SHF.L.U32 R0, R63, 0x10, RZ ;  /* 0x000000103f007819 */ /* 0x000fe200000006ff */
[----:B------:R-:W-:Y:S01]  /*7020*/  FMUL R13, R47, R17 ;  /* 0x000000112f0d7220 */ /* 0x000fe20000400000 */
[----:B------:R-:W-:Y:S01]  /*7030*/  F2FP.BF16.F32.PACK_AB R8, R9, R8 ;  /* 0x000000080908723e */ /* 0x000fe200000010ff */
[----:B------:R-:W-:Y:S01]  /*7040*/  FMUL R14, R47, R18 ;  /* 0x000000122f0e7220 */ /* 0x000fe20000400000 */
[----:B------:R-:W-:Y:S01]  /*7050*/  F2FP.BF16.F32.PACK_AB R9, R15, R10 ;  /* 0x0000000a0f09723e */ /* 0x000fe200000010ff */
[----:B------:R-:W-:Y:S01]  /*7060*/  FFMA R12, R49, R2, R12 ;  /* 0x00000002310c7223 */ /* 0x000fe2000000000c */
[----:B------:R-:W-:Y:S01]  /*7070*/  LOP3.LUT R2, R63, 0xffff0000, RZ, 0xc0, !PT ;  /* 0xffff00003f027812 */ /* 0x000fe200078ec0ff */
[----:B------:R-:W-:Y:S01]  /*7080*/  FFMA R13, R49, R3, R13 ;  /* 0x00000003310d7223 */ /* 0x000fe2000000000d */
[----:B------:R-:W-:Y:S01]  /*7090*/  SHF.L.U32 R3, R69, 0x10, RZ ;  /* 0x0000001045037819 */ /* 0x000fe200000006ff */
[----:B------:R-:W-:Y:S01]  /*70a0*/  FFMA R14, R49, R0, R14 ;  /* 0x00000000310e7223 */ /* 0x000fe2000000000e */
[C---:B------:R-:W-:Y:S01]  /*70b0*/  SHF.L.U32 R0, R68.reuse, 0x10, RZ ;  /* 0x0000001044007819 */ /* 0x040fe200000006ff */
[----:B------:R-:W-:Y:S01]  /*70c0*/  FMUL R19, R47, R19 ;  /* 0x000000132f137220 */ /* 0x000fe20000400000 */
[----:B------:R-:W-:Y:S01]  /*70d0*/  F2FP.BF16.F32.PACK_AB R10, R13, R12 ;  /* 0x0000000c0d0a723e */ /* 0x000fe200000010ff */
[----:B------:R-:W-:Y:S01]  /*70e0*/  FMUL R17, R47, R21 ;  /* 0x000000152f117220 */ /* 0x000fe20000400000 */
[----:B------:R-:W-:Y:S01]  /*70f0*/  LOP3.LUT R5, R79, 0xffff0000, RZ, 0xc0, !PT ;  /* 0xffff00004f057812 */ /* 0x000fe200078ec0ff */
[C---:B------:R-:W-:Y:S01]  /*7100*/  FFMA R19, R49.reuse, R2, R19 ;  /* 0x0000000231137223 */ /* 0x040fe20000000013 */
[----:B------:R-:W-:Y:S01]  /*7110*/  LOP3.LUT R2, R68, 0xffff0000, RZ, 0xc0, !PT ;  /* 0xffff000044027812 */ /* 0x000fe200078ec0ff */
[----:B------:R1:W-:Y:S01]  /*7120*/  STS.128 [R100+0x2000], R52 ;  /* 0x0020003464007388 */ /* 0x0003e20000000c00 */
[----:B------:R-:W-:Y:S01]  /*7130*/  FFMA R16, R49, R0, R16 ;  /* 0x0000000031107223 */ /* 0x000fe20000000010 */
[----:B------:R-:W-:Y:S01]  /*7140*/  LOP3.LUT R0, R69, 0xffff0000, RZ, 0xc0, !PT ;  /* 0xffff000045007812 */ /* 0x000fe200078ec0ff */
[----:B------:R-:W-:Y:S01]  /*7150*/  FMUL R18, R47, R22 ;  /* 0x000000162f127220 */ /* 0x000fe20000400000 */
[----:B------:R-:W-:Y:S01]  /*7160*/  F2FP.BF16.F32.PACK_AB R11, R19, R14 ;  /* 0x0000000e130b723e */ /* 0x000fe200000010ff */
[----:B------:R-:W-:Y:S01]  /*7170*/  FMUL R23, R47, R23 ;  /* 0x000000172f177220 */ /* 0x000fe20000400000 */
[C---:B------:R-:W-:Y:S01]  /*7180*/  FFMA R17, R49.reuse, R2, R17 ;  /* 0x0000000231117223 */ /* 0x040fe20000000011 */
[C---:B------:R-:W-:Y:S01]  /*7190*/  SHF.L.U32 R2, R70.reuse, 0x10, RZ ;  /* 0x0000001046027819 */ /* 0x040fe200000006ff */
[----:B------:R-:W-:Y:S01]  /*71a0*/  FFMA R18, R49, R3, R18 ;  /* 0x0000000331127223 */ /* 0x000fe20000000012 */
[----:B------:R-:W-:Y:S01]  /*71b0*/  SHF.L.U32 R3, R71, 0x10, RZ ;  /* 0x0000001047037819 */ /* 0x000fe200000006ff */
[----:B------:R1:W-:Y:S01]  /*71c0*/  STS.128 [R99+0x2010], R8 ;  /* 0x0020100863007388 */ /* 0x0003e20000000c00 */
[----:B------:R-:W-:Y:S01]  /*71d0*/  F2FP.BF16.F32.PACK_AB R16, R17, R16 ;  /* 0x000000101110723e */ /* 0x000fe200000010ff */
[----:B------:R-:W-:Y:S01]  /*71e0*/  FFMA R23, R49, R0, R23 ;  /* 0x0000000031177223 */ /* 0x000fe20000000017 */
[----:B------:R-:W-:Y:S01]  /*71f0*/  LOP3.LUT R0, R70, 0xffff0000, RZ, 0xc0, !PT ;  /* 0xffff000046007812 */ /* 0x000fe200078ec0ff */
[C---:B------:R-:W-:Y:S01]  /*7200*/  FMUL R21, R47.reuse, R25 ;  /* 0x000000192f157220 */ /* 0x040fe20000400000 */
[----:B------:R-:W-:Y:S01]  /*7210*/  FMUL R22, R47, R26 ;  /* 0x0000001a2f167220 */ /* 0x000fe20000400000 */
[C---:B------:R-:W-:Y:S01]  /*7220*/  FFMA R20, R49.reuse, R2, R20 ;  /* 0x0000000231147223 */ /* 0x040fe20000000014 */
[C---:B------:R-:W-:Y:S01]  /*7230*/  SHF.L.U32 R2, R76.reuse, 0x10, RZ ;  /* 0x000000104c027819 */ /* 0x040fe200000006ff */
[----:B------:R-:W-:Y:S01]  /*7240*/  FFMA R21, R49, R0, R21 ;  /* 0x0000000031157223 */ /* 0x000fe20000000015 */
[----:B------:R-:W-:Y:S01]  /*7250*/  LOP3.LUT R0, R71, 0xffff0000, RZ, 0xc0, !PT ;  /* 0xffff000047007812 */ /* 0x000fe200078ec0ff */
[----:B------:R-:W-:Y:S01]  /*7260*/  FFMA R22, R49, R3, R22 ;  /* 0x0000000331167223 */ /* 0x000fe20000000016 */
[C---:B------:R-:W-:Y:S01]  /*7270*/  FMUL R27, R47.reuse, R27 ;  /* 0x0000001b2f1b7220 */ /* 0x040fe20000400000 */
[----:B------:R-:W-:Y:S01]  /*7280*/  LOP3.LUT R3, R76, 0xffff0000, RZ, 0xc0, !PT ;  /* 0xffff00004c037812 */ /* 0x000fe200078ec0ff */
[C---:B------:R-:W-:Y:S01]  /*7290*/  FMUL R25, R47.reuse, R29 ;  /* 0x0000001d2f197220 */ /* 0x040fe20000400000 */
[----:B------:R-:W-:Y:S01]  /*72a0*/  FMUL R26, R47, R30 ;  /* 0x0000001e2f1a7220 */ /* 0x000fe20000400000 */
[C---:B------:R-:W-:Y:S01]  /*72b0*/  FFMA R27, R49.reuse, R0, R27 ;  /* 0x00000000311b7223 */ /* 0x040fe2000000001b */
[----:B------:R-:W-:Y:S01]  /*72c0*/  FFMA R24, R49, R2, R24 ;  /* 0x0000000231187223 */ /* 0x000fe20000000018 */
[----:B------:R-:W-:Y:S01]  /*72d0*/  LOP3.LUT R0, R77, 0xffff0000, RZ, 0xc0, !PT ;  /* 0xffff00004d007812 */ /* 0x000fe200078ec0ff */
[----:B------:R-:W-:Y:S01]  /*72e0*/  FFMA R25, R49, R3, R25 ;  /* 0x0000000331197223 */ /* 0x000fe20000000019 */
[----:B------:R-:W-:Y:S01]  /*72f0*/  FMUL R31, R47, R31 ;  /* 0x0000001f2f1f7220 */ /* 0x000fe20000400000 */
[C---:B------:R-:W-:Y:S01]  /*7300*/  SHF.L.U32 R2, R78.reuse, 0x10, RZ ;  /* 0x000000104e027819 */ /* 0x040fe200000006ff */
[----:B------:R-:W-:Y:S01]  /*7310*/  FFMA R26, R49, R4, R26 ;  /* 0x00000004311a7223 */ /* 0x000fe2000000001a */
[----:B------:R-:W-:Y:S01]  /*7320*/  LOP3.LUT R3, R78, 0xffff0000, RZ, 0xc0, !PT ;  /* 0xffff00004e037812 */ /* 0x000fe200078ec0ff */
[----:B------:R-:W-:Y:S01]  /*7330*/  FMUL R29, R47, R33 ;  /* 0x000000212f1d7220 */ /* 0x000fe20000400000 */
[----:B------:R-:W-:Y:S01]  /*7340*/  SHF.L.U32 R4, R79, 0x10, RZ ;  /* 0x000000104f047819 */ /* 0x000fe200000006ff */
[----:B------:R-:W-:Y:S01]  /*7350*/  FMUL R30, R47, R34 ;  /* 0x000000222f1e7220 */ /* 0x000fe20000400000 */
[----:B------:R-:W-:Y:S01]  /*7360*/  F2FP.BF16.F32.PACK_AB R17, R23, R18 ;  /* 0x000000121711723e */ /* 0x000fe200000010ff */
[----:B------:R-:W-:Y:S01]  /*7370*/  FFMA R31, R49, R0, R31 ;  /* 0x00000000311f7223 */ /* 0x000fe2000000001f */
[----:B------:R-:W-:Y:S01]  /*7380*/  FMUL R35, R47, R35 ;  /* 0x000000232f237220 */ /* 0x000fe20000400000 */
[----:B------:R-:W-:Y:S01]  /*7390*/  F2FP.BF16.F32.PACK_AB R18, R21, R20 ;  /* 0x000000141512723e */ /* 0x000fe200000010ff */
[----:B------:R-:W-:Y:S01]  /*73a0*/  FFMA R28, R49, R2, R28 ;  /* 0x00000002311c7223 */ /* 0x000fe2000000001c */
[----:B------:R-:W-:Y:S01]  /*73b0*/  F2FP.BF16.F32.PACK_AB R19, R27, R22 ;  /* 0x000000161b13723e */ /* 0x000fe200000010ff */
[C---:B------:R-:W-:Y:S01]  /*73c0*/  FFMA R29, R49.reuse, R3, R29 ;  /* 0x00000003311d7223 */ /* 0x040fe2000000001d */
[C---:B------:R-:W-:Y:S01]  /*73d0*/  FFMA R30, R49.reuse, R4, R30 ;  /* 0x00000004311e7223 */ /* 0x040fe2000000001e */
[----:B------:R-:W-:Y:S01]  /*73e0*/  FFMA R35, R49, R5, R35 ;  /* 0x0000000531237223 */ /* 0x000fe20000000023 */
[----:B------:R-:W-:Y:S01]  /*73f0*/  F2FP.BF16.F32.PACK_AB R24, R25, R24 ;  /* 0x000000181918723e */ /* 0x000fe200000010ff */
[----:B------:R1:W-:Y:S01]  /*7400*/  STS.128 [R98+0x2020], R16 ;  /* 0x0020201062007388 */ /* 0x0003e20000000c00 */
[----:B------:R-:W-:Y:S02]  /*7410*/  F2FP.BF16.F32.PACK_AB R25, R31, R26 ;  /* 0x0000001a1f19723e */ /* 0x000fe400000010ff */
[----:B------:R-:W-:Y:S02]  /*7420*/  F2FP.BF16.F32.PACK_AB R26, R29, R28 ;  /* 0x0000001c1d1a723e */ /* 0x000fe400000010ff */
[----:B------:R-:W-:Y:S02]  /*7430*/  F2FP.BF16.F32.PACK_AB R27, R35, R30 ;  /* 0x0000001e231b723e */ /* 0x000fe400000010ff */
[----:B------:R-:W-:Y:S02]  /*7440*/  LEA R0, R65, UR48, 0x3 ;  /* 0x0000003041007c11 */ /* 0x000fe4000f8e18ff */
[----:B------:R-:W-:Y:S01]  /*7450*/  @P6 SHF.L.U32 R2, R97, 0x1f, RZ ;  /* 0x0000001f61026819 */ /* 0x000fe200000006ff */
        /* <DEDUP_REMOVED lines=9> */
[----:B------:R-:W-:Y:S02]  /*74f0*/  UIADD3 UR8, UP0, UPT, UR52, 0x680, URZ ;  /* 0x0000068034087890 */ /* 0x000fe4000ff1e0ff */
[----:B------:R-:W-:Y:S02]  /*7500*/  UIADD3 UR5, UPT, UPT, UR41, 0x20, URZ ;  /* 0x0000002029057890 */ /* 0x000fe4000fffe0ff */
[----:B------:R-:W-:Y:S02]  /*7510*/  UIADD3 UR4, UPT, UPT, UR48, 0x2200, URZ ;  /* 0x0000220030047890 */ /* 0x000fe4000fffe0ff */
[----:B------:R-:W-:Y:S01]  /*7520*/  UIADD3.X UR9, UPT, UPT, URZ, UR53, URZ, UP0, !UPT ;  /* 0x00000035ff097290 */ /* 0x000fe200087fe4ff */
[----:B------:R-:W-:Y:S01]  /*7530*/  UMOV UR6, UR42 ;  /* 0x0000002a00067c82 */ /* 0x000fe20008000000 */
[----:B------:R-:W-:Y:S07]  /*7540*/  UMOV UR7, UR36 ;  /* 0x0000002400077c82 */ /* 0x000fee0008000000 */
[----:B------:R2:W-:Y:S01]  /*7550*/  UTMASTG.3D [UR4], [UR8] ;  /* 0x00000004080073b5 */ /* 0x0005e20008010000 */
[----:B------:R0:W-:Y:S01]  /*7560*/  UTMACMDFLUSH ;  /* 0x00000000000079b7 */ /* 0x0001e20000000000 */
[----:B--2---:R-:W-:Y:S04]  /*7570*/  DEPBAR.LE SB0, 0x1 ;  /* 0x000080400000791a */ /* 0x004fe80000000000 */
.L_x_117:
[----:B------:R-:W-:Y:S05]  /*7580*/  BSYNC.RECONVERGENT B0 ;  /* 0x0000000000007941 */ /* 0x000fea0003800200 */
.L_x_116:
[----:B------:R-:W-:Y:S01]  /*7590*/  BAR.SYNC.DEFER_BLOCKING 0x1, 0x80 ;  /* 0x0042000000007b1d */ /* 0x000fe20000010000 */
[----:B------:R-:W-:Y:S04]  /*75a0*/  UIADD3 UR40, UPT, UPT, UR51, 0x1, URZ ;  /* 0x0000000133287890 */ /* 0x000fe8000fffe0ff */
[----:B------:R-:W-:Y:S04]  /*75b0*/  UISETP.NE.AND UP0, UPT, UR40, 0x4, UPT ;  /* 0x000000042800788c */ /* 0x000fe8000bf05270 */
[----:B------:R-:W-:Y:S01]  /*75c0*/  USEL UR40, UR40, URZ, UP0 ;  /* 0x000000ff28287287 */ /* 0x000fe20008000000 */
[----:B------:R2:W-:Y:S01]  /*75d0*/  @P6 SYNCS.ARRIVE.TRANS64.RED.A1T0 RZ, [R72+URZ], RZ ;  /* 0x000000ff48ff69a7 */ /* 0x0005e200081004ff */
[----:B------:R-:W-:Y:S01]  /*75e0*/  BSSY B1, `(.L_x_118) ;  /* 0x0000017000017945 */ /* 0x000fe20003800000 */
[----:B------:R-:W4:Y:S02]  /*75f0*/  @P6 SYNCS.PHASECHK.TRANS64.TRYWAIT P0, [R0+URZ+0xc0], R2 ;  /* 0x0000c002000065a7 */ /* 0x000f2400080011ff */
[----:B----4-:R-:W-:Y:S01]  /*7600*/  @P6 SEL R66, RZ, 0x1, !P0 ;  /* 0x00000001ff426807 */ /* 0x010fe20004000000 */
[----:B--2---:R-:W-:Y:S06]  /*7610*/  @!P6 BRA `(.L_x_119) ;  /* 0x00000000004ce947 */ /* 0x004fec0003800000 */
        /* <DEDUP_REMOVED lines=9> */
[----:B------:R-:W-:Y:S04]  /*76b0*/  SHF.L.U32 R6, R97, 0x1f, RZ ;  /* 0x0000001f61067819 */ /* 0x000fe800000006ff */
[----:B------:R-:W2:Y:S02]  /*76c0*/  SYNCS.PHASECHK.TRANS64.TRYWAIT P0, [R0+URZ+0xc0], R6 ;  /* 0x0000c006000075a7 */ /* 0x000ea400080011ff */
[----:B--2---:R-:W-:Y:S05]  /*76d0*/  @!P0 BRA `(.L_x_122) ;  /* 0x0000002800248947 */ /* 0x004fea0003800000 */
.L_x_121:
[----:B------:R-:W-:Y:S05]  /*76e0*/  BSYNC B0 ;  /* 0x0000000000007941 */ /* 0x000fea0003800000 */
.L_x_120:
[----:B------:R-:W-:Y:S02]  /*76f0*/  ISETP.NE.AND P0, PT, R67, RZ, PT ;  /* 0x000000ff4300720c */ /* 0x000fe40003f05270 */
[----:B------:R-:W-:Y:S11]  /*7700*/  IADD3 R65, PT, PT, R65, 0x1, RZ ;  /* 0x0000000141417810 */ /* 0x000ff60007ffe0ff */
[----:B------:R4:W1:Y:S04]  /*7710*/  @P0 LDS.128 R56, [R5] ;  /* 0x0000000005380984 */ /* 0x0008680000000c00 */
[----:B------:R4:W1:Y:S04]  /*7720*/  @P0 LDS.128 R60, [R4+0x10] ;  /* 0x00001000043c0984 */ /* 0x0008680000000c00 */
[----:B------:R4:W1:Y:S04]  /*7730*/  @P0 LDS.128 R68, [R3+0x20] ;  /* 0x0000200003440984 */ /* 0x0008680000000c00 */
[----:B------:R4:W1:Y:S02]  /*7740*/  @P0 LDS.128 R76, [R2+0x30] ;  /* 0x00003000024c0984 */ /* 0x0008640000000c00 */
.L_x_119:
[----:B------:R-:W-:Y:S05]  /*7750*/  BSYNC B1 ;  /* 0x0000000000017941 */ /* 0x000fea0003800000 */
.L_x_118:
        /* <DEDUP_REMOVED lines=21> */
.L_x_123:
        /* <DEDUP_REMOVED lines=146> */
.L_x_125:
[----:B------:R-:W-:Y:S05]  /*81d0*/  BSYNC.RECONVERGENT B0 ;  /* 0x0000000000007941 */ /* 0x000fea0003800200 */
.L_x_124:
        /* <DEDUP_REMOVED lines=21> */
.L_x_129:
[----:B------:R-:W-:Y:S05]  /*8330*/  BSYNC B0 ;  /* 0x0000000000007941 */ /* 0x000fea0003800000 */
.L_x_128:
[----:B------:R-:W-:Y:S11]  /*8340*/  ISETP.NE.AND P0, PT, R67, RZ, PT ;  /* 0x000000ff4300720c */ /* 0x000ff60003f05270 */
[----:B------:R-:W-:Y:S02]  /*8350*/  @!UPT UIADD3 URZ, UPT, UPT, URZ, URZ, URZ ;  /* 0x000000fffffff290 */ /* 0x000fe4000fffe0ff */
[----:B------:R4:W1:Y:S04]  /*8360*/  @P0 LDS.128 R56, [R4] ;  /* 0x0000000004380984 */ /* 0x0008680000000c00 */
[----:B------:R4:W1:Y:S04]  /*8370*/  @P0 LDS.128 R60, [R3+0x10] ;  /* 0x00001000033c0984 */ /* 0x0008680000000c00 */
[----:B------:R4:W1:Y:S04]  /*8380*/  @P0 LDS.128 R68, [R2+0x20] ;  /* 0x0000200002440984 */ /* 0x0008680000000c00 */
[----:B------:R4:W1:Y:S02]  /*8390*/  @P0 LDS.128 R76, [R65+0x30] ;  /* 0x00003000414c0984 */ /* 0x0008640000000c00 */
.L_x_127:
[----:B------:R-:W-:Y:S05]  /*83a0*/  BSYNC B1 ;  /* 0x0000000000017941 */ /* 0x000fea0003800000 */
.L_x_126:
        /* <DEDUP_REMOVED lines=21> */
.L_x_131:
[----:B------:R-:W-:Y:S01]  /*8500*/  ISETP.NE.AND P0, PT, R102, RZ, PT ;  /* 0x000000ff6600720c */ /* 0x000fe20003f05270 */
[----:B------:R-:W-:Y:S05]  /*8510*/  WARPSYNC.ALL ;  /* 0x0000000000007948 */ /* 0x000fea0003800000 */
[----:B------:R-:W-:Y:S01]  /*8520*/  R2UR UR4, R48 ;  /* 0x00000000300472ca */ /* 0x000fe200000e0000 */
[----:B------:R-:W-:Y:S01]  /*8530*/  BSSY.RECONVERGENT B0, `(.L_x_132) ;  /* 0x000008c000007945 */ /* 0x000fe20003800200 */
[----:B------:R-:W-:Y:S02]  /*8540*/  R2UR UR5, R64 ;  /* 0x00000000400572ca */ /* 0x000fe400000e0000 */
[C---:B-1----:R-:W-:Y:S02]  /*8550*/  SHF.L.U32 R0, R56.reuse, 0x10, RZ ;  /* 0x0000001038007819 */ /* 0x042fe400000006ff */
[----:B----4-:R-:W-:Y:S02]  /*8560*/  LOP3.LUT R2, R56, 0xffff0000, RZ, 0xc0, !PT ;  /* 0xffff000038027812 */ /* 0x010fe400078ec0ff */
[C---:B------:R-:W-:Y:S02]  /*8570*/  SHF.L.U32 R3, R57.reuse, 0x10, RZ ;  /* 0x0000001039037819 */ /* 0x040fe400000006ff */
[----:B------:R-:W-:Y:S02]  /*8580*/  LOP3.LUT R48, R57, 0xffff0000, RZ, 0xc0, !PT ;  /* 0xffff000039307812 */ /* 0x000fe400078ec0ff */
[C---:B------:R-:W-:Y:S01]  /*8590*/  SHF.L.U32 R50, R58.reuse, 0x10, RZ ;  /* 0x000000103a327819 */ /* 0x040fe200000006ff */
[----:B------:R-:W1:Y:S01]  /*85a0*/  LDTM.x32 R4, tmem[UR4+0x60] ;  /* 0x00006004000479ee */ /* 0x000e6200082c0000 */
[----:B------:R-:W-:Y:S01]  /*85b0*/  LOP3.LUT R51, R58, 0xffff0000, RZ, 0xc0, !PT ;  /* 0xffff00003a337812 */ /* 0x000fe200078ec0ff */
[----:B------:R-:W-:Y:S01]  /*85c0*/  NOP ;  /* 0x0000000000007918 */ /* 0x000fe20000000000 */
[C---:B------:R-:W-:Y:S01]  /*85d0*/  SHF.L.U32 R52, R59.reuse, 0x10, RZ ;  /* 0x000000103b347819 */ /* 0x040fe200000006ff */
[----:B------:R-:W-:Y:S01]  /*85e0*/  UIADD3 UR5, UPT, UPT, UR5, 0x150, URZ ;  /* 0x0000015005057890 */ /* 0x000fe2000fffe0ff */
[----:B------:R-:W-:Y:S02]  /*85f0*/  LOP3.LUT R53, R59, 0xffff0000, RZ, 0xc0, !PT ;  /* 0xffff00003b357812 */ /* 0x000fe400078ec0ff */
[C---:B------:R-:W-:Y:S01]  /*8600*/  SHF.L.U32 R54, R60.reuse, 0x10, RZ ;  /* 0x000000103c367819 */ /* 0x040fe200000006ff */
[----:B------:R-:W-:Y:S01]  /*8610*/  UPRMT UR5, UR37, 0x654, UR5 ;  /* 0x0000065425057896 */ /* 0x000fe20008000005 */
[----:B------:R-:W-:Y:S02]  /*8620*/  LOP3.LUT R55, R60, 0xffff0000, RZ, 0xc0, !PT ;  /* 0xffff00003c377812 */ /* 0x000fe400078ec0ff */
[C---:B------:R-:W-:Y:S02]  /*8630*/  SHF.L.U32 R56, R61.reuse, 0x10, RZ ;  /* 0x000000103d387819 */ /* 0x040fe400000006ff */
[----:B------:R-:W-:Y:S02]  /*8640*/  LOP3.LUT R57, R61, 0xffff0000, RZ, 0xc0, !PT ;  /* 0xffff00003d397812 */ /* 0x000fe400078ec0ff */
[C---:B------:R-:W-:Y:S02]  /*8650*/  SHF.L.U32 R58, R62.reuse, 0x10, RZ ;  /* 0x000000103e3a7819 */ /* 0x040fe400000006ff */
[----:B------:R-:W-:Y:S01]  /*8660*/  LOP3.LUT R59, R62, 0xffff0000, RZ, 0xc0, !PT ;  /* 0xffff00003e3b7812 */ /* 0x000fe200078ec0ff */
[----:B-1----:R-:W-:Y:S01]  /*8670*/  SYNCS.ARRIVE.TRANS64.RED.A1T0 RZ, [UR5], RZ ;  /* 0x000000ffffff79a7 */ /* 0x002fe20008100405 */
[C---:B------:R-:W-:Y:S02]  /*8680*/  SHF.L.U32 R60, R63.reuse, 0x10, RZ ;  /* 0x000000103f3c7819 */ /* 0x040fe400000006ff */
[----:B------:R-:W-:Y:S02]  /*8690*/  LOP3.LUT R61, R63, 0xffff0000, RZ, 0xc0, !PT ;  /* 0xffff00003f3d7812 */ /* 0x000fe400078ec0ff */
[C---:B------:R-:W-:Y:S01]  /*86a0*/  SHF.L.U32 R62, R68.reuse, 0x10, RZ ;  /* 0x00000010443e7819 */ /* 0x040fe200000006ff */
[C---:B------:R-:W-:Y:S01]  /*86b0*/  FMUL R4, R47.reuse, R4 ;  /* 0x000000042f047220 */ /* 0x040fe20000400000 */
[C---:B------:R-:W-:Y:S01]  /*86c0*/  FMUL R5, R47.reuse, R5 ;  /* 0x000000052f057220 */ /* 0x040fe20000400000 */
[----:B------:R-:W-:Y:S01]  /*86d0*/  FMUL R6, R47, R6 ;  /* 0x000000062f067220 */ /* 0x000fe20000400000 */
[----:B------:R-:W-:Y:S01]  /*86e0*/  LOP3.LUT R63, R68, 0xffff0000, RZ, 0xc0, !PT ;  /* 0xffff0000443f7812 */ /* 0x000fe200078ec0ff */
[C---:B------:R-:W-:Y:S01]  /*86f0*/  FFMA R4, R49.reuse, R0, R4 ;  /* 0x0000000031047223 */ /* 0x040fe20000000004 */
[----:B------:R-:W-:Y:S01]  /*8700*/  FFMA R5, R49, R2, R5 ;  /* 0x0000000231057223 */ /* 0x000fe20000000005 */
[----:B------:R-:W-:Y:S01]  /*8710*/  SHF.L.U32 R64, R69, 0x10, RZ ;  /* 0x0000001045407819 */ /* 0x000fe200000006ff */
[----:B------:R-:W-:Y:S01]  /*8720*/  FFMA R6, R49, R3, R6 ;  /* 0x0000000331067223 */ /* 0x000fe20000000006 */
[----:B------:R-:W-:Y:S01]  /*8730*/  FMUL R7, R47, R7 ;  /* 0x000000072f077220 */ /* 0x000fe20000400000 */
[----:B------:R-:W-:Y:S01]  /*8740*/  LOP3.LUT R65, R69, 0xffff0000, RZ, 0xc0, !PT ;  /* 0xffff000045417812 */ /* 0x000fe200078ec0ff */
[----:B------:R-:W-:Y:S01]  /*8750*/  FMUL R8, R47, R8 ;  /* 0x000000082f087220 */ /* 0x000fe20000400000 */
[----:B------:R-:W-:Y:S01]  /*8760*/  F2FP.BF16.F32.PACK_AB R4, R5, R4 ;  /* 0x000000040504723e */ /* 0x000fe200000010ff */
[----:B------:R-:W-:Y:S01]  /*8770*/  FFMA R7, R49, R48, R7 ;  /* 0x0000003031077223 */ /* 0x000fe20000000007 */
[----:B------:R-:W-:Y:S01]  /*8780*/  FMUL R9, R47, R9 ;  /* 0x000000092f097220 */ /* 0x000fe20000400000 */
[----:B------:R-:W-:Y:S01]  /*8790*/  FFMA R8, R49, R50, R8 ;  /* 0x0000003231087223 */ /* 0x000fe20000000008 */
[C---:B------:R-:W-:Y:S01]  /*87a0*/  SHF.L.U32 R66, R70.reuse, 0x10, RZ ;  /* 0x0000001046427819 */ /* 0x040fe200000006ff */
[----:B------:R-:W-:Y:S01]  /*87b0*/  FMUL R0, R47, R10 ;  /* 0x0000000a2f007220 */ /* 0x000fe20000400000 */
[----:B------:R-:W-:Y:S01]  /*87c0*/  F2FP.BF16.F32.PACK_AB R5, R7, R6 ;  /* 0x000000060705723e */ /* 0x000fe200000010ff */
[----:B------:R-:W-:Y:S01]  /*87d0*/  FFMA R9, R49, R51, R9 ;  /* 0x0000003331097223 */ /* 0x000fe20000000009 */
[----:B------:R-:W-:Y:S01]  /*87e0*/  FMUL R2, R47, R11 ;  /* 0x0000000b2f027220 */ /* 0x000fe20000400000 */
[----:B------:R-:W-:Y:S01]  /*87f0*/  FFMA R0, R49, R52, R0 ;  /* 0x0000003431007223 */ /* 0x000fe20000000000 */
[----:B------:R-:W-:Y:S01]  /*8800*/  LOP3.LUT R67, R70, 0xffff0000, RZ, 0xc0, !PT ;  /* 0xffff000046437812 */ /* 0x000fe200078ec0ff */
[----:B------:R-:W-:Y:S01]  /*8810*/  FMUL R3, R47, R12 ;  /* 0x0000000c2f037220 */ /* 0x000fe20000400000 */
[----:B------:R-:W-:Y:S01]  /*8820*/  F2FP.BF16.F32.PACK_AB R6, R9, R8 ;  /* 0x000000080906723e */ /* 0x000fe200000010ff */
[----:B------:R-:W-:Y:S01]  /*8830*/  FFMA R2, R49, R53, R2 ;  /* 0x0000003531027223 */ /* 0x000fe20000000002 */
[----:B------:R-:W-:Y:S01]  /*8840*/  FMUL R10, R47, R13 ;  /* 0x0000000d2f0a7220 */ /* 0x000fe20000400000 */
[----:B------:R-:W-:Y:S01]  /*8850*/  FFMA R3, R49, R54, R3 ;  /* 0x0000003631037223 */ /* 0x000fe20000000003 */
[----:B------:R-:W-:Y:S01]  /*8860*/  SHF.L.U32 R68, R71, 0x10, RZ ;  /* 0x0000001047447819 */ /* 0x000fe200000006ff */
[----:B------:R-:W-:Y:S01]  /*8870*/  FMUL R11, R47, R14 ;  /* 0x0000000e2f0b7220 */ /* 0x000fe20000400000 */
[----:B------:R-:W-:Y:S01]  /*8880*/  F2FP.BF16.F32.PACK_AB R7, R2, R0 ;  /* 0x000000000207723e */ /* 0x000fe200000010ff */
[----:B------:R-:W-:Y:S01]  /*8890*/  FFMA R10, R49, R55, R10 ;  /* 0x00000037310a7223 */ /* 0x000fe2000000000a */
[C---:B------:R-:W-:Y:S01]  /*88a0*/  FMUL R15, R47.reuse, R15 ;  /* 0x0000000f2f0f7220 */ /* 0x040fe20000400000 */
[C---:B------:R-:W-:Y:S01]  /*88b0*/  FMUL R12, R47.reuse, R16 ;  /* 0x000000102f0c7220 */ /* 0x040fe20000400000 */
[----:B------:R-:W-:Y:S01]  /*88c0*/  FMUL R13, R47, R17 ;  /* 0x000000112f0d7220 */ /* 0x000fe20000400000 */
[----:B------:R1:W-:Y:S01]  /*88d0*/  STS.128 [R100+0x6000], R4 ;  /* 0x0060000464007388 */ /* 0x0003e20000000c00 */
[----:B------:R-:W-:Y:S01]  /*88e0*/  LOP3.LUT R69, R71, 0xffff0000, RZ, 0xc0, !PT ;  /* 0xffff000047457812 */ /* 0x000fe200078ec0ff */
[C---:B------:R-:W-:Y:S01]  /*88f0*/  FFMA R11, R49.reuse, R56, R11 ;  /* 0x00000038310b7223 */ /* 0x040fe2000000000b */
[----:B------:R-:W-:Y:S01]  /*8900*/  SHF.L.U32 R70, R76, 0x10, RZ ;  /* 0x000000104c467819 */ /* 0x000fe200000006ff */
[C---:B------:R-:W-:Y:S01]  /*8910*/  FFMA R15, R49.reuse, R57, R15 ;  /* 0x00000039310f7223 */ /* 0x040fe2000000000f */
[----:B------:R-:W-:Y:S01]  /*8920*/  F2FP.BF16.F32.PACK_AB R8, R10, R3 ;  /* 0x000000030a08723e */ /* 0x000fe200000010ff */
[C---:B------:R-:W-:Y:S01]  /*8930*/  FFMA R12, R49.reuse, R58, R12 ;  /* 0x0000003a310c7223 */ /* 0x040fe2000000000c */
[----:B------:R-:W-:Y:S01]  /*8940*/  FFMA R13, R49, R59, R13 ;  /* 0x0000003b310d7223 */ /* 0x000fe2000000000d */
[C---:B------:R-:W-:Y:S01]  /*8950*/  FMUL R14, R47.reuse, R18 ;  /* 0x000000122f0e7220 */ /* 0x040fe20000400000 */
[C---:B------:R-:W-:Y:S01]  /*8960*/  FMUL R19, R47.reuse, R19 ;  /* 0x000000132f137220 */ /* 0x040fe20000400000 */
[C---:B------:R-:W-:Y:S01]  /*8970*/  FMUL R16, R47.reuse, R20 ;  /* 0x000000142f107220 */ /* 0x040fe20000400000 */
[----:B------:R-:W-:Y:S01]  /*8980*/  FMUL R17, R47, R21 ;  /* 0x000000152f117220 */ /* 0x000fe20000400000 */
[----:B------:R-:W-:Y:S01]  /*8990*/  FFMA R14, R49, R60, R14 ;  /* 0x0000003c310e7223 */ /* 0x000fe2000000000e */
        /* <DEDUP_REMOVED lines=9> */
[----:B------:R-:W-:Y:S01]  /*8a30*/  F2FP.BF16.F32.PACK_AB R9, R15, R11 ;  /* 0x0000000b0f09723e */ /* 0x000fe200000010ff */
[----:B------:R-:W-:Y:S01]  /*8a40*/  FFMA R23, R49, R65, R23 ;  /* 0x0000004131177223 */ /* 0x000fe20000000017 */
[----:B------:R-:W-:Y:S01]  /*8a50*/  FMUL R27, R47, R27 ;  /* 0x0000001b2f1b7220 */ /* 0x000fe20000400000 */
[----:B------:R-:W-:Y:S01]  /*8a60*/  F2FP.BF16.F32.PACK_AB R10, R13, R12 ;  /* 0x0000000c0d0a723e */ /* 0x000fe200000010ff */
[----:B------:R-:W-:Y:S01]  /*8a70*/  FFMA R20, R49, R66, R20 ;  /* 0x0000004231147223 */ /* 0x000fe20000000014 */
[----:B------:R-:W-:Y:S01]  /*8a80*/  F2FP.BF16.F32.PACK_AB R11, R19, R14 ;  /* 0x0000000e130b723e */ /* 0x000fe200000010ff */
[----:B------:R-:W-:Y:S01]  /*8a90*/  FMUL R24, R47, R28 ;  /* 0x0000001c2f187220 */ /* 0x000fe20000400000 */
[----:B------:R-:W-:Y:S01]  /*8aa0*/  LOP3.LUT R71, R76, 0xffff0000, RZ, 0xc0, !PT ;  /* 0xffff00004c477812 */ /* 0x000fe200078ec0ff */
[----:B------:R-:W-:Y:S01]  /*8ab0*/  FFMA R21, R49, R67, R21 ;  /* 0x0000004331157223 */ /* 0x000fe20000000015 */
[----:B------:R-:W-:Y:S01]  /*8ac0*/  SHF.L.U32 R72, R77, 0x10, RZ ;  /* 0x000000104d487819 */ /* 0x000fe200000006ff */
[----:B------:R1:W-:Y:S01]  /*8ad0*/  STS.128 [R99+0x6010], R8 ;  /* 0x0060100863007388 */ /* 0x0003e20000000c00 */
[----:B------:R-:W-:Y:S01]  /*8ae0*/  FMUL R25, R47, R29 ;  /* 0x0000001d2f197220 */ /* 0x000fe20000400000 */
[----:B------:R-:W-:Y:S01]  /*8af0*/  FFMA R22, R49, R68, R22 ;  /* 0x0000004431167223 */ /* 0x000fe20000000016 */
[----:B------:R-:W-:Y:S01]  /*8b00*/  LOP3.LUT R73, R77, 0xffff0000, RZ, 0xc0, !PT ;  /* 0xffff00004d497812 */ /* 0x000fe200078ec0ff */
[----:B------:R-:W-:Y:S01]  /*8b10*/  FMUL R26, R47, R30 ;  /* 0x0000001e2f1a7220 */ /* 0x000fe20000400000 */
[----:B------:R-:W-:Y:S01]  /*8b20*/  FFMA R27, R49, R69, R27 ;  /* 0x00000045311b7223 */ /* 0x000fe2000000001b */
[C---:B------:R-:W-:Y:S01]  /*8b30*/  SHF.L.U32 R74, R78.reuse, 0x10, RZ ;  /* 0x000000104e4a7819 */ /* 0x040fe200000006ff */
[----:B------:R-:W-:Y:S01]  /*8b40*/  FMUL R31, R47, R31 ;  /* 0x0000001f2f1f7220 */ /* 0x000fe20000400000 */
[----:B------:R-:W-:Y:S01]  /*8b50*/  FFMA R24, R49, R70, R24 ;  /* 0x0000004631187223 */ /* 0x000fe20000000018 */
[----:B------:R-:W-:Y:S01]  /*8b60*/  LOP3.LUT R75, R78, 0xffff0000, RZ, 0xc0, !PT ;  /* 0xffff00004e4b7812 */ /* 0x000fe200078ec0ff */
[----:B------:R-:W-:Y:S01]  /*8b70*/  FMUL R28, R47, R32 ;  /* 0x000000202f1c7220 */ /* 0x000fe20000400000 */
[----:B------:R-:W-:Y:S01]  /*8b80*/  FFMA R25, R49, R71, R25 ;  /* 0x0000004731197223 */ /* 0x000fe20000000019 */
[----:B------:R-:W-:Y:S01]  /*8b90*/  SHF.L.U32 R76, R79, 0x10, RZ ;  /* 0x000000104f4c7819 */ /* 0x000fe200000006ff */
[----:B------:R-:W-:Y:S01]  /*8ba0*/  FMUL R29, R47, R33 ;  /* 0x000000212f1d7220 */ /* 0x000fe20000400000 */
[----:B------:R-:W-:Y:S01]  /*8bb0*/  F2FP.BF16.F32.PACK_AB R16, R17, R16 ;  /* 0x000000101110723e */ /* 0x000fe200000010ff */
[----:B------:R-:W-:Y:S01]  /*8bc0*/  FFMA R26, R49, R72, R26 ;  /* 0x00000048311a7223 */ /* 0x000fe2000000001a */
[----:B------:R-:W-:Y:S01]  /*8bd0*/  LOP3.LUT R77, R79, 0xffff0000, RZ, 0xc0, !PT ;  /* 0xffff00004f4d7812 */ /* 0x000fe200078ec0ff */
        /* <DEDUP_REMOVED lines=33> */
.L_x_133:
[----:B------:R-:W-:Y:S05]  /*8df0*/  BSYNC.RECONVERGENT B0 ;  /* 0x0000000000007941 */ /* 0x000fea0003800200 */
.L_x_132:
[----:B------:R-:W-:Y:S01]  /*8e00*/  BAR.SYNC.DEFER_BLOCKING 0x1, 0x80 ;  /* 0x0042000000007b1d */ /* 0x000fe20000010000 */
[----:B------:R-:W-:Y:S01]  /*8e10*/  UISETP.NE.AND UP0, UPT, UR49, -0x4, UPT ;  /* 0xfffffffc3100788c */ /* 0x000fe2000bf05270 */
[----:B------:R-:W-:Y:S08]  /*8e20*/  IADD3 R45, PT, PT, R45, 0x1, RZ ;  /* 0x000000012d2d7810 */ /* 0x000ff00007ffe0ff */
[----:B------:R-:W-:Y:S05]  /*8e30*/  BRA.U !UP0, `(.L_x_134) ;  /* 0x0000000108287547 */ /* 0x000fea000b800000 */
[----:B------:R-:W-:Y:S01]  /*8e40*/  ISETP.NE.AND P0, PT, R107, RZ, PT ;  /* 0x000000ff6b00720c */ /* 0x000fe20003f05270 */
[----:B------:R-:W-:Y:S01]  /*8e50*/  IMAD.U32 R2, RZ, RZ, UR51 ;  /* 0x00000033ff027e24 */ /* 0x000fe2000f8e00ff */
[----:B------:R-:W-:Y:S01]  /*8e60*/  UIADD3 UR51, UPT, UPT, UR51, 0x1, URZ ;  /* 0x0000000133337890 */ /* 0x000fe2000fffe0ff */
[----:B------:R-:W-:Y:S03]  /*8e70*/  IMAD.U32 R0, RZ, RZ, UR37 ;  /* 0x00000025ff007e24 */ /* 0x000fe6000f8e00ff */
[----:B------:R-:W-:Y:S04]  /*8e80*/  UISETP.NE.AND UP0, UPT, UR51, 0x4, UPT ;  /* 0x000000043300788c */ /* 0x000fe8000bf05270 */
[----:B------:R-:W-:Y:S03]  /*8e90*/  USEL UR51, UR51, URZ, UP0 ;  /* 0x000000ff33337287 */ /* 0x000fe60008000000 */
[----:B------:R-:W-:Y:S05]  /*8ea0*/  @P0 LEA R2, R2, UR48, 0x3 ;  /* 0x0000003002020c11 */ /* 0x000fea000f8e18ff */
[----:B------:R-:W-:Y:S05]  /*8eb0*/  @P0 VIADD R2, R2, 0xe0 ;  /* 0x000000e002020836 */ /* 0x000fea0000000000 */
[----:B------:R-:W-:Y:S04]  /*8ec0*/  @P0 PRMT R0, R0, 0x654, R2 ;  /* 0x0000065400000816 */ /* 0x000fe80000000002 */
[----:B------:R2:W-:Y:S03]  /*8ed0*/  @P0 SYNCS.ARRIVE.TRANS64.RED.A1T0 RZ, [R0+URZ], RZ ;  /* 0x000000ff00ff09a7 */ /* 0x0005e600081004ff */
.L_x_134:
[----:B------:R-:W-:Y:S01]  /*8ee0*/  ISETP.NE.AND P2, PT, R103, RZ, PT ;  /* 0x000000ff6700720c */ /* 0x000fe20003f45270 */
[----:B------:R-:W-:Y:S01]  /*8ef0*/  UIADD3 UR49, UPT, UPT, UR49, 0x4, URZ ;  /* 0x0000000431317890 */ /* 0x000fe2000fffe0ff */
[----:B------:R-:W-:Y:S01]  /*8f00*/  ISETP.NE.AND P0, PT, R105, 0x2, PT ;  /* 0x000000026900780c */ /* 0x000fe20003f05270 */
[----:B------:R-:W-:Y:S01]  /*8f10*/  IMAD.IADD R14, R43, 0x1, R86 ;  /* 0x000000012b0e7824 */ /* 0x000fe200078e0256 */
[----:B------:R-:W-:Y:S01]  /*8f20*/  ISETP.NE.AND P1, PT, R45, 0x4, PT ;  /* 0x000000042d00780c */ /* 0x000fe20003f25270 */
[----:B------:R-:W-:Y:S01]  /*8f30*/  IMAD.IADD R15, R44, 0x1, R87 ;  /* 0x000000012c0f7824 */ /* 0x000fe200078e0257 */
[----:B------:R-:W-:Y:S02]  /*8f40*/  SEL R2, RZ, 0x1, P0 ;  /* 0x00000001ff027807 */ /* 0x000fe40000000000 */
[----:B--2---:R-:W-:Y:S02]  /*8f50*/  SEL R0, RZ, 0x1, P1 ;  /* 0x00000001ff007807 */ /* 0x004fe40000800000 */
[----:B------:R-:W-:Y:S02]  /*8f60*/  LOP3.LUT R95, R95, R2, RZ, 0x3c, !PT ;  /* 0x000000025f5f7212 */ /* 0x000fe400078e3cff */
[----:B------:R-:W-:Y:S02]  /*8f70*/  LOP3.LUT R96, R96, R0, RZ, 0x3c, !PT ;  /* 0x0000000060607212 */ /* 0x000fe400078e3cff */
[----:B------:R-:W-:Y:S02]  /*8f80*/  @P2 R2UR UR36, R94 ;  /* 0x000000005e2422ca */ /* 0x000fe400000e0000 */
[----:B------:R-:W-:Y:S02]  /*8f90*/  SEL R105, R105, RZ, P0 ;  /* 0x000000ff69697207 */ /* 0x000fe40000000000 */
[----:B------:R-:W-:Y:S01]  /*8fa0*/  SEL R45, R45, RZ, P1 ;  /* 0x000000ff2d2d7207 */ /* 0x000fe20000800000 */
[----:B------:R-:W-:Y:S10]  /*8fb0*/  @P2 BRA `(.L_x_135) ;  /* 0xffffffc000502947 */ /* 0x000ff4000383ffff */
[----:B------:R-:W-:-:S09]  /*8fc0*/  UISETP.NE.AND UP0, UPT, UR50, URZ, UPT ;  /* 0x000000ff3200728c */ /* 0x000fd2000bf05270 */
[----:B------:R-:W-:Y:S05]  /*8fd0*/  BRA.U !UP0, `(.L_x_136) ;  /* 0x0000000108487547 */ /* 0x000fea000b800000 */
[----:B------:R-:W2:Y:S02]  /*8fe0*/  LDCU.64 UR4, c[0x0][0x890] ;  /* 0x00011200ff0477ac */ /* 0x000ea40008000a00 */
[----:B--2---:R-:W-:-:S04]  /*8ff0*/  UISETP.NE.U32.AND UP0, UPT, UR4, URZ, UPT ;  /* 0x000000ff0400728c */ /* 0x004fc8000bf05070 */
[----:B------:R-:W-:-:S09]  /*9000*/  UISETP.NE.AND.EX UP0, UPT, UR5, URZ, UPT, UP0 ;  /* 0x000000ff0500728c */ /* 0x000fd2000bf05300 */
[----:B------:R-:W-:Y:S05]  /*9010*/  BRA.U UP0, `(.L_x_137) ;  /* 0x00000001000c7547 */ /* 0x000fea000b800000 */
[----:B------:R-:W-:-:S13]  /*9020*/  FSETP.NEU.AND P0, PT, R49, RZ, PT ;  /* 0x000000ff3100720b */ /* 0x000fda0003f0d000 */
[----:B------:R-:W-:Y:S05]  /*9030*/  @!P0 EXIT ;  /* 0x000000000000894d */ /* 0x000fea0003800000 */
[----:B------:R-:W-:Y:S05]  /*9040*/  BRA `(.L_x_136) ;  /* 0x00000000002c7947 */ /* 0x000fea0003800000 */
.L_x_137:
[----:B------:R-:W-:Y:S01]  /*9050*/  ISETP.NE.AND P0, PT, R104, RZ, PT ;  /* 0x000000ff6800720c */ /* 0x000fe20003f05270 */
[----:B------:R-:W-:-:S12]  /*9060*/  BSSY.RECONVERGENT B0, `(.L_x_136) ;  /* 0x0000009000007945 */ /* 0x000fd80003800200 */
[----:B------:R-:W-:Y:S05]  /*9070*/  @P0 BRA `(.L_x_138) ;  /* 0x0000000000140947 */ /* 0x000fea0003800000 */
[----:B------:R-:W2:Y:S02]  /*9080*/  LDCU.64 UR4, c[0x0][0x888] ;  /* 0x00011100ff0477ac */ /* 0x000ea40008000a00 */
[----:B--2---:R-:W-:-:S04]  /*9090*/  ISETP.NE.U32.AND P0, PT, RZ, UR4, PT ;  /* 0x00000004ff007c0c */ /* 0x004fc8000bf05070 */
[----:B------:R-:W-:-:S13]  /*90a0*/  ISETP.NE.AND.EX P0, PT, RZ, UR5, PT, P0 ;  /* 0x00000005ff007c0c */ /* 0x000fda000bf05300 */
[----:B------:R-:W-:Y:S05]  /*90b0*/  @!P0 EXIT ;  /* 0x000000000000894d */ /* 0x000fea0003800000 */
[----:B------:R-:W-:Y:S05]  /*90c0*/  BRA `(.L_x_139) ;  /* 0x0000000000087947 */ /* 0x000fea0003800000 */
.L_x_138:
[----:B------:R-:W-:-:S13]  /*90d0*/  FSETP.NEU.AND P0, PT, R49, RZ, PT ;  /* 0x000000ff3100720b */ /* 0x000fda0003f0d000 */
[----:B------:R-:W-:Y:S05]  /*90e0*/  @!P0 EXIT ;  /* 0x000000000000894d */ /* 0x000fea0003800000 */
.L_x_139:
[----:B------:R-:W-:Y:S05]  /*90f0*/  BSYNC.RECONVERGENT B0 ;  /* 0x0000000000007941 */ /* 0x000fea0003800200 */
.L_x_136:
[----:B------:R-:W-:Y:S01]  /*9100*/  ULEA UR4, UR51, UR48, 0x3 ;  /* 0x0000003033047291 */ /* 0x000fe2000f8e18ff */
[----:B------:R-:W-:-:S04]  /*9110*/  DEPBAR.LE SB0, 0x0 ;  /* 0x000080000000791a */ /* 0x000fc80000000000 */
[----:B------:R-:W-:-:S04]  /*9120*/  UIADD3 UR4, UPT, UPT, UR4, 0xe0, URZ ;  /* 0x000000e004047890 */ /* 0x000fc8000fffe0ff */
[----:B------:R-:W-:-:S09]  /*9130*/  UPRMT UR4, UR37, 0x654, UR4 ;  /* 0x0000065425047896 */ /* 0x000fd20008000004 */
[----:B------:R-:W-:Y:S01]  /*9140*/  SYNCS.ARRIVE.TRANS64.RED.A1T0 RZ, [UR4], RZ ;  /* 0x000000ffffff79a7 */ /* 0x000fe20008100404 */
[----:B------:R-:W-:Y:S05]  /*9150*/  EXIT ;  /* 0x000000000000794d */ /* 0x000fea0003800000 */
.L_x_20:
[----:B--2---:R2:W1:Y:S02]  /*9160*/  SYNCS.PHASECHK.TRANS64.TRYWAIT P0, [R2+URZ+0x180], R3 ;  /* 0x00018003020075a7 */ /* 0x00446400080011ff */
[----:B-1----:R-:W-:Y:S05]  /*9170*/  @!P0 NANOSLEEP.SYNCS 0x989680 ;  /* 0x009896800000895d */ /* 0x002fea0003900000 */
[----:B------:R-:W1:Y:S02]  /*9180*/  @!P0 SYNCS.PHASECHK.TRANS64 P0, [R2+URZ+0x180], R3 ;  /* 0x00018003020085a7 */ /* 0x000e6400080010ff */
[----:B-1----:R-:W-:Y:S05]  /*9190*/  @!P0 BRA `(.L_x_20) ;  /* 0xfffffffc00f08947 */ /* 0x002fea000383ffff */
[----:B------:R-:W-:Y:S05]  /*91a0*/  BRA `(.L_x_140) ;  /* 0xffffff8400587947 */ /* 0x000fea000383ffff */
.L_x_23:
[----:B-1----:R-:W-:-:S07]  /*91b0*/  MOV R2, UR33 ;  /* 0x0000002100027c02 */ /* 0x002fce0008000f00 */
.L_x_141:
[----:B-1----:R1:W2:Y:S02]  /*91c0*/  SYNCS.PHASECHK.TRANS64.TRYWAIT P0, [R2+URZ+0x60], R4 ;  /* 0x00006004020075a7 */ /* 0x0022a400080011ff */
[----:B--2---:R-:W-:Y:S05]  /*91d0*/  @!P0 NANOSLEEP.SYNCS 0x989680 ;  /* 0x009896800000895d */ /* 0x004fea0003900000 */
[----:B------:R-:W2:Y:S02]  /*91e0*/  @!P0 SYNCS.PHASECHK.TRANS64 P0, [R2+URZ+0x60], R4 ;  /* 0x00006004020085a7 */ /* 0x000ea400080010ff */
[----:B--2---:R-:W-:Y:S05]  /*91f0*/  @!P0 BRA `(.L_x_141) ;  /* 0xfffffffc00f08947 */ /* 0x004fea000383ffff */
[----:B------:R-:W-:Y:S05]  /*9200*/  BRA `(.L_x_22) ;  /* 0xffffff8400a87947 */ /* 0x000fea000383ffff */
.L_x_29:
[----:B-1----:R-:W-:-:S07]  /*9210*/  MOV R2, UR17 ;  /* 0x0000001100027c02 */ /* 0x002fce0008000f00 */
.L_x_142:
[----:B-1----:R1:W2:Y:S02]  /*9220*/  SYNCS.PHASECHK.TRANS64.TRYWAIT P0, [R2+URZ+0x60], R4 ;  /* 0x00006004020075a7 */ /* 0x0022a400080011ff */
[----:B--2---:R-:W-:Y:S05]  /*9230*/  @!P0 NANOSLEEP.SYNCS 0x989680 ;  /* 0x009896800000895d */ /* 0x004fea0003900000 */
[----:B------:R-:W2:Y:S02]  /*9240*/  @!P0 SYNCS.PHASECHK.TRANS64 P0, [R2+URZ+0x60], R4 ;  /* 0x00006004020085a7 */ /* 0x000ea400080010ff */
[----:B--2---:R-:W-:Y:S05]  /*9250*/  @!P0 BRA `(.L_x_142) ;  /* 0xfffffffc00f08947 */ /* 0x004fea000383ffff */
[----:B------:R-:W-:Y:S05]  /*9260*/  BRA `(.L_x_28) ;  /* 0xffffff88004c7947 */ /* 0x000fea000383ffff */
.L_x_33:
[----:B-1----:R1:W2:Y:S02]  /*9270*/  SYNCS.PHASECHK.TRANS64.TRYWAIT P0, [R2+URZ+0x110], R3 ;  /* 0x00011003020075a7 */ /* 0x0022a400080011ff */
[----:B--2---:R-:W-:Y:S05]  /*9280*/  @!P0 NANOSLEEP.SYNCS 0x989680 ;  /* 0x009896800000895d */ /* 0x004fea0003900000 */
[----:B------:R-:W2:Y:S02]  /*9290*/  @!P0 SYNCS.PHASECHK.TRANS64 P0, [R2+URZ+0x110], R3 ;  /* 0x00011003020085a7 */ /* 0x000ea400080010ff */
[----:B--2---:R-:W-:Y:S05]  /*92a0*/  @!P0 BRA `(.L_x_33) ;  /* 0xfffffffc00f08947 */ /* 0x004fea000383ffff */
[----:B------:R-:W-:Y:S05]  /*92b0*/  BRA `(.L_x_143) ;  /* 0xffffff8800d87947 */ /* 0x000fea000383ffff */
.L_x_37:
[----:B----4-:R-:W-:-:S07]  /*92c0*/  MOV R0, UR5 ;  /* 0x0000000500007c02 */ /* 0x010fce0008000f00 */
.L_x_144:
[----:B-1----:R1:W2:Y:S02]  /*92d0*/  SYNCS.PHASECHK.TRANS64.TRYWAIT P0, [R0+URZ], R2 ;  /* 0x00000002000075a7 */ /* 0x0022a400080011ff */
[----:B--2---:R-:W-:Y:S05]  /*92e0*/  @!P0 NANOSLEEP.SYNCS 0x989680 ;  /* 0x009896800000895d */ /* 0x004fea0003900000 */
[----:B------:R-:W2:Y:S02]  /*92f0*/  @!P0 SYNCS.PHASECHK.TRANS64 P0, [R0+URZ], R2 ;  /* 0x00000002000085a7 */ /* 0x000ea400080010ff */
[----:B--2---:R-:W-:Y:S05]  /*9300*/  @!P0 BRA `(.L_x_144) ;  /* 0xfffffffc00f08947 */ /* 0x004fea000383ffff */
[----:B------:R-:W-:Y:S05]  /*9310*/  BRA `(.L_x_145) ;  /* 0xffffff9000487947 */ /* 0x000fea000383ffff */
.L_x_38:
[----:B----4-:R-:W-:-:S07]  /*9320*/  MOV R0, UR5 ;  /* 0x0000000500007c02 */ /* 0x010fce0008000f00 */
.L_x_146:
[----:B-1----:R1:W2:Y:S02]  /*9330*/  SYNCS.PHASECHK.TRANS64.TRYWAIT P0, [R0+URZ], R3 ;  /* 0x00000003000075a7 */ /* 0x0022a400080011ff */
[----:B--2---:R-:W-:Y:S05]  /*9340*/  @!P0 NANOSLEEP.SYNCS 0x989680 ;  /* 0x009896800000895d */ /* 0x004fea0003900000 */
[----:B------:R-:W2:Y:S02]  /*9350*/  @!P0 SYNCS.PHASECHK.TRANS64 P0, [R0+URZ], R3 ;  /* 0x00000003000085a7 */ /* 0x000ea400080010ff */
[----:B--2---:R-:W-:Y:S05]  /*9360*/  @!P0 BRA `(.L_x_146) ;  /* 0xfffffffc00f08947 */ /* 0x004fea000383ffff */
[----:B------:R-:W-:Y:S05]  /*9370*/  BRA `(.L_x_147) ;  /* 0xffffff9000547947 */ /* 0x000fea000383ffff */
.L_x_39:
[----:B----4-:R-:W-:-:S07]  /*9380*/  MOV R0, UR5 ;  /* 0x0000000500007c02 */ /* 0x010fce0008000f00 */
.L_x_148:
[----:B-1----:R1:W2:Y:S02]  /*9390*/  SYNCS.PHASECHK.TRANS64.TRYWAIT P0, [R0+URZ], R3 ;  /* 0x00000003000075a7 */ /* 0x0022a400080011ff */
[----:B--2---:R-:W-:Y:S05]  /*93a0*/  @!P0 NANOSLEEP.SYNCS 0x989680 ;  /* 0x009896800000895d */ /* 0x004fea0003900000 */
[----:B------:R-:W2:Y:S02]  /*93b0*/  @!P0 SYNCS.PHASECHK.TRANS64 P0, [R0+URZ], R3 ;  /* 0x00000003000085a7 */ /* 0x000ea400080010ff */
[----:B--2---:R-:W-:Y:S05]  /*93c0*/  @!P0 BRA `(.L_x_148) ;  /* 0xfffffffc00f08947 */ /* 0x004fea000383ffff */
[----:B------:R-:W-:Y:S05]  /*93d0*/  BRA `(.L_x_149) ;  /* 0xffffff9000607947 */ /* 0x000fea000383ffff */
.L_x_40:
[----:B----4-:R-:W-:-:S07]  /*93e0*/  MOV R0, UR5 ;  /* 0x0000000500007c02 */ /* 0x010fce0008000f00 */
.L_x_150:
[----:B-1----:R1:W2:Y:S02]  /*93f0*/  SYNCS.PHASECHK.TRANS64.TRYWAIT P0, [R0+URZ], R3 ;  /* 0x00000003000075a7 */ /* 0x0022a400080011ff */
[----:B--2---:R-:W-:Y:S05]  /*9400*/  @!P0 NANOSLEEP.SYNCS 0x989680 ;  /* 0x009896800000895d */ /* 0x004fea0003900000 */
[----:B------:R-:W2:Y:S02]  /*9410*/  @!P0 SYNCS.PHASECHK.TRANS64 P0, [R0+URZ], R3 ;  /* 0x00000003000085a7 */ /* 0x000ea400080010ff */
[----:B--2---:R-:W-:Y:S05]  /*9420*/  @!P0 BRA `(.L_x_150) ;  /* 0xfffffffc00f08947 */ /* 0x004fea000383ffff */
[----:B------:R-:W-:Y:S05]  /*9430*/  BRA `(.L_x_151) ;  /* 0xffffff90006c7947 */ /* 0x000fea000383ffff */
.L_x_41:
[----:B----4-:R-:W-:-:S07]  /*9440*/  MOV R0, UR5 ;  /* 0x0000000500007c02 */ /* 0x010fce0008000f00 */
.L_x_152:
[----:B-1----:R1:W2:Y:S02]  /*9450*/  SYNCS.PHASECHK.TRANS64.TRYWAIT P0, [R0+URZ], R3 ;  /* 0x00000003000075a7 */ /* 0x0022a400080011ff */
[----:B--2---:R-:W-:Y:S05]  /*9460*/  @!P0 NANOSLEEP.SYNCS 0x989680 ;  /* 0x009896800000895d */ /* 0x004fea0003900000 */
[----:B------:R-:W2:Y:S02]  /*9470*/  @!P0 SYNCS.PHASECHK.TRANS64 P0, [R0+URZ], R3 ;  /* 0x00000003000085a7 */ /* 0x000ea400080010ff */
[----:B--2---:R-:W-:Y:S05]  /*9480*/  @!P0 BRA `(.L_x_152) ;  /* 0xfffffffc00f08947 */ /* 0x004fea000383ffff */
[----:B------:R-:W-:Y:S05]  /*9490*/  BRA `(.L_x_153) ;  /* 0xffffff9000787947 */ /* 0x000fea000383ffff */
.L_x_42:
[----:B----4-:R-:W-:-:S07]  /*94a0*/  MOV R0, UR5 ;  /* 0x0000000500007c02 */ /* 0x010fce0008000f00 */
.L_x_154:
[----:B-1----:R1:W2:Y:S02]  /*94b0*/  SYNCS.PHASECHK.TRANS64.TRYWAIT P0, [R0+URZ], R3 ;  /* 0x00000003000075a7 */ /* 0x0022a400080011ff */
[----:B--2---:R-:W-:Y:S05]  /*94c0*/  @!P0 NANOSLEEP.SYNCS 0x989680 ;  /* 0x009896800000895d */ /* 0x004fea0003900000 */
[----:B------:R-:W2:Y:S02]  /*94d0*/  @!P0 SYNCS.PHASECHK.TRANS64 P0, [R0+URZ], R3 ;  /* 0x00000003000085a7 */ /* 0x000ea400080010ff */
[----:B--2---:R-:W-:Y:S05]  /*94e0*/  @!P0 BRA `(.L_x_154) ;  /* 0xfffffffc00f08947 */ /* 0x004fea000383ffff */
[----:B------:R-:W-:Y:S05]  /*94f0*/  BRA `(.L_x_155) ;  /* 0xffffff9000847947 */ /* 0x000fea000383ffff */
.L_x_43:
[----:B----4-:R-:W-:-:S07]  /*9500*/  MOV R0, UR5 ;  /* 0x0000000500007c02 */ /* 0x010fce0008000f00 */
.L_x_156:
[----:B-1----:R1:W2:Y:S02]  /*9510*/  SYNCS.PHASECHK.TRANS64.TRYWAIT P0, [R0+URZ], R3 ;  /* 0x00000003000075a7 */ /* 0x0022a400080011ff */
[----:B--2---:R-:W-:Y:S05]  /*9520*/  @!P0 NANOSLEEP.SYNCS 0x989680 ;  /* 0x009896800000895d */ /* 0x004fea0003900000 */
[----:B------:R-:W2:Y:S02]  /*9530*/  @!P0 SYNCS.PHASECHK.TRANS64 P0, [R0+URZ], R3 ;  /* 0x00000003000085a7 */ /* 0x000ea400080010ff */
[----:B--2---:R-:W-:Y:S05]  /*9540*/  @!P0 BRA `(.L_x_156) ;  /* 0xfffffffc00f08947 */ /* 0x004fea000383ffff */
[----:B------:R-:W-:Y:S05]  /*9550*/  BRA `(.L_x_157) ;  /* 0xffffff9000907947 */ /* 0x000fea000383ffff */
.L_x_44:
[----:B----4-:R-:W-:-:S07]  /*9560*/  MOV R0, UR5 ;  /* 0x0000000500007c02 */ /* 0x010fce0008000f00 */
.L_x_158:
[----:B-1----:R1:W2:Y:S02]  /*9570*/  SYNCS.PHASECHK.TRANS64.TRYWAIT P0, [R0+URZ], R3 ;  /* 0x00000003000075a7 */ /* 0x0022a400080011ff */
[----:B--2---:R-:W-:Y:S05]  /*9580*/  @!P0 NANOSLEEP.SYNCS 0x989680 ;  /* 0x009896800000895d */ /* 0x004fea0003900000 */
[----:B------:R-:W2:Y:S02]  /*9590*/  @!P0 SYNCS.PHASECHK.TRANS64 P0, [R0+URZ], R3 ;  /* 0x00000003000085a7 */ /* 0x000ea400080010ff */
[----:B--2---:R-:W-:Y:S05]  /*95a0*/  @!P0 BRA `(.L_x_158) ;  /* 0xfffffffc00f08947 */ /* 0x004fea000383ffff */
[----:B------:R-:W-:Y:S05]  /*95b0*/  BRA `(.L_x_159) ;  /* 0xffffff90009c7947 */ /* 0x000fea000383ffff */
.L_x_45:
[----:B----4-:R-:W-:-:S07]  /*95c0*/  MOV R0, UR5 ;  /* 0x0000000500007c02 */ /* 0x010fce0008000f00 */
.L_x_160:
[----:B-1----:R1:W2:Y:S02]  /*95d0*/  SYNCS.PHASECHK.TRANS64.TRYWAIT P0, [R0+URZ], R3 ;  /* 0x00000003000075a7 */ /* 0x0022a400080011ff */
[----:B--2---:R-:W-:Y:S05]  /*95e0*/  @!P0 NANOSLEEP.SYNCS 0x989680 ;  /* 0x009896800000895d */ /* 0x004fea0003900000 */
[----:B------:R-:W2:Y:S02]  /*95f0*/  @!P0 SYNCS.PHASECHK.TRANS64 P0, [R0+URZ], R3 ;  /* 0x00000003000085a7 */ /* 0x000ea400080010ff */
[----:B--2---:R-:W-:Y:S05]  /*9600*/  @!P0 BRA `(.L_x_160) ;  /* 0xfffffffc00f08947 */ /* 0x004fea000383ffff */
[----:B------:R-:W-:Y:S05]  /*9610*/  BRA `(.L_x_161) ;  /* 0xffffff9000a87947 */ /* 0x000fea000383ffff */
.L_x_46:
[----:B----4-:R-:W-:-:S07]  /*9620*/  MOV R0, UR5 ;  /* 0x0000000500007c02 */ /* 0x010fce0008000f00 */
.L_x_162:
[----:B-1----:R1:W2:Y:S02]  /*9630*/  SYNCS.PHASECHK.TRANS64.TRYWAIT P0, [R0+URZ], R3 ;  /* 0x00000003000075a7 */ /* 0x0022a400080011ff */
[----:B--2---:R-:W-:Y:S05]  /*9640*/  @!P0 NANOSLEEP.SYNCS 0x989680 ;  /* 0x009896800000895d */ /* 0x004fea0003900000 */
[----:B------:R-:W2:Y:S02]  /*9650*/  @!P0 SYNCS.PHASECHK.TRANS64 P0, [R0+URZ], R3 ;  /* 0x00000003000085a7 */ /* 0x000ea400080010ff */
[----:B--2---:R-:W-:Y:S05]  /*9660*/  @!P0 BRA `(.L_x_162) ;  /* 0xfffffffc00f08947 */ /* 0x004fea000383ffff */
[----:B------:R-:W-:Y:S05]  /*9670*/  BRA `(.L_x_163) ;  /* 0xffffff9000b47947 */ /* 0x000fea000383ffff */
.L_x_47:
[----:B----4-:R-:W-:-:S07]  /*9680*/  MOV R0, UR5 ;  /* 0x0000000500007c02 */ /* 0x010fce0008000f00 */
.L_x_164:
[----:B-1----:R1:W2:Y:S02]  /*9690*/  SYNCS.PHASECHK.TRANS64.TRYWAIT P0, [R0+URZ], R3 ;  /* 0x00000003000075a7 */ /* 0x0022a400080011ff */
[----:B--2---:R-:W-:Y:S05]  /*96a0*/  @!P0 NANOSLEEP.SYNCS 0x989680 ;  /* 0x009896800000895d */ /* 0x004fea0003900000 */
[----:B------:R-:W2:Y:S02]  /*96b0*/  @!P0 SYNCS.PHASECHK.TRANS64 P0, [R0+URZ], R3 ;  /* 0x00000003000085a7 */ /* 0x000ea400080010ff */
[----:B--2---:R-:W-:Y:S05]  /*96c0*/  @!P0 BRA `(.L_x_164) ;  /* 0xfffffffc00f08947 */ /* 0x004fea000383ffff */
[----:B------:R-:W-:Y:S05]  /*96d0*/  BRA `(.L_x_165) ;  /* 0xffffff9000c07947 */ /* 0x000fea000383ffff */
.L_x_50:
[----:B-1----:R1:W2:Y:S02]  /*96e0*/  SYNCS.PHASECHK.TRANS64.TRYWAIT P0, [R0+URZ+0x170], R4 ;  /* 0x00017004000075a7 */ /* 0x0022a400080011ff */
[----:B--2---:R-:W-:Y:S05]  /*96f0*/  @!P0 NANOSLEEP.SYNCS 0x989680 ;  /* 0x009896800000895d */ /* 0x004fea0003900000 */
[----:B------:R-:W2:Y:S02]  /*9700*/  @!P0 SYNCS.PHASECHK.TRANS64 P0, [R0+URZ+0x170], R4 ;  /* 0x00017004000085a7 */ /* 0x000ea400080010ff */
[----:B--2---:R-:W-:Y:S05]  /*9710*/  @!P0 BRA `(.L_x_50) ;  /* 0xfffffffc00f08947 */ /* 0x004fea000383ffff */
[----:B------:R-:W-:Y:S05]  /*9720*/  BRA `(.L_x_166) ;  /* 0xffffff94001c7947 */ /* 0x000fea000383ffff */
.L_x_51:
[----:B------:R-:W-:-:S07]  /*9730*/  MOV R0, UR5 ;  /* 0x0000000500007c02 */ /* 0x000fce0008000f00 */
.L_x_167:
[----:B-1----:R1:W2:Y:S02]  /*9740*/  SYNCS.PHASECHK.TRANS64.TRYWAIT P0, [R0+URZ+0x120], R5 ;  /* 0x00012005000075a7 */ /* 0x0022a400080011ff */
[----:B--2---:R-:W-:Y:S05]  /*9750*/  @!P0 NANOSLEEP.SYNCS 0x989680 ;  /* 0x009896800000895d */ /* 0x004fea0003900000 */
[----:B------:R-:W2:Y:S02]  /*9760*/  @!P0 SYNCS.PHASECHK.TRANS64 P0, [R0+URZ+0x120], R5 ;  /* 0x00012005000085a7 */ /* 0x000ea400080010ff */
[----:B--2---:R-:W-:Y:S05]  /*9770*/  @!P0 BRA `(.L_x_167) ;  /* 0xfffffffc00f08947 */ /* 0x004fea000383ffff */
[----:B------:R-:W-:Y:S05]  /*9780*/  BRA `(.L_x_168) ;  /* 0xffffff94002c7947 */ /* 0x000fea000383ffff */
.L_x_52:
[----:B-1----:R1:W2:Y:S02]  /*9790*/  SYNCS.PHASECHK.TRANS64.TRYWAIT P1, [R0+URZ+0x110], R4 ;  /* 0x00011004000075a7 */ /* 0x0022a400080211ff */
[----:B--2---:R-:W-:Y:S05]  /*97a0*/  @!P1 NANOSLEEP.SYNCS 0x989680 ;  /* 0x009896800000995d */ /* 0x004fea0003900000 */
[----:B------:R-:W2:Y:S02]  /*97b0*/  @!P1 SYNCS.PHASECHK.TRANS64 P1, [R0+URZ+0x110], R4 ;  /* 0x00011004000095a7 */ /* 0x000ea400080210ff */
[----:B--2---:R-:W-:Y:S05]  /*97c0*/  @!P1 BRA `(.L_x_52) ;  /* 0xfffffffc00f09947 */ /* 0x004fea000383ffff */
[----:B------:R-:W-:Y:S05]  /*97d0*/  BRA `(.L_x_169) ;  /* 0xffffff94005c7947 */ /* 0x000fea000383ffff */
.L_x_55:
[----:B------:R-:W-:-:S07]  /*97e0*/  MOV R0, UR5 ;  /* 0x0000000500007c02 */ /* 0x000fce0008000f00 */
.L_x_170:
[----:B-1----:R1:W2:Y:S02]  /*97f0*/  SYNCS.PHASECHK.TRANS64.TRYWAIT P0, [R0+URZ+0x120], R2 ;  /* 0x00012002000075a7 */ /* 0x0022a400080011ff */
[----:B--2---:R-:W-:Y:S05]  /*9800*/  @!P0 NANOSLEEP.SYNCS 0x989680 ;  /* 0x009896800000895d */ /* 0x004fea0003900000 */
[----:B------:R-:W2:Y:S02]  /*9810*/  @!P0 SYNCS.PHASECHK.TRANS64 P0, [R0+URZ+0x120], R2 ;  /* 0x00012002000085a7 */ /* 0x000ea400080010ff */
[----:B--2---:R-:W-:Y:S05]  /*9820*/  @!P0 BRA `(.L_x_170) ;  /* 0xfffffffc00f08947 */ /* 0x004fea000383ffff */
[----:B------:R-:W-:Y:S05]  /*9830*/  BRA `(.L_x_54) ;  /* 0xffffff9400b07947 */ /* 0x000fea000383ffff */
.L_x_62:
[----:B-1----:R1:W2:Y:S02]  /*9840*/  SYNCS.PHASECHK.TRANS64.TRYWAIT P1, [R0+URZ+0x110], R2 ;  /* 0x00011002000075a7 */ /* 0x0022a400080211ff */
[----:B--2---:R-:W-:Y:S05]  /*9850*/  @!P1 NANOSLEEP.SYNCS 0x989680 ;  /* 0x009896800000995d */ /* 0x004fea0003900000 */
[----:B------:R-:W2:Y:S02]  /*9860*/  @!P1 SYNCS.PHASECHK.TRANS64 P1, [R0+URZ+0x110], R2 ;  /* 0x00011002000095a7 */ /* 0x000ea400080210ff */
[----:B--2---:R-:W-:Y:S05]  /*9870*/  @!P1 BRA `(.L_x_62) ;  /* 0xfffffffc00f09947 */ /* 0x004fea000383ffff */
[----:B------:R-:W-:Y:S05]  /*9880*/  BRA `(.L_x_171) ;  /* 0xffffff9c00107947 */ /* 0x000fea000383ffff */
.L_x_63:
[----:B------:R-:W-:-:S07]  /*9890*/  MOV R2, UR8 ;  /* 0x0000000800027c02 */ /* 0x000fce0008000f00 */
.L_x_172:
[----:B-1----:R1:W2:Y:S02]  /*98a0*/  SYNCS.PHASECHK.TRANS64.TRYWAIT P0, [R2+URZ+0x150], R0 ;  /* 0x00015000020075a7 */ /* 0x0022a400080011ff */
[----:B--2---:R-:W-:Y:S05]  /*98b0*/  @!P0 NANOSLEEP.SYNCS 0x989680 ;  /* 0x009896800000895d */ /* 0x004fea0003900000 */
[----:B------:R-:W2:Y:S02]  /*98c0*/  @!P0 SYNCS.PHASECHK.TRANS64 P0, [R2+URZ+0x150], R0 ;  /* 0x00015000020085a7 */ /* 0x000ea400080010ff */
[----:B--2---:R-:W-:Y:S05]  /*98d0*/  @!P0 BRA `(.L_x_172) ;  /* 0xfffffffc00f08947 */ /* 0x004fea000383ffff */
[----:B------:R-:W-:Y:S05]  /*98e0*/  BRA `(.L_x_173) ;  /* 0xffffff9c00487947 */ /* 0x000fea000383ffff */
.L_x_66:
[----:B------:R-:W-:Y:S07]  /*98f0*/  MOV R0, UR7 ;  /* 0x0000000700007c02 */ /* 0x000fee0008000f00 */
.L_x_174:
[----:B-1----:R1:W2:Y:S02]  /*9900*/  SYNCS.PHASECHK.TRANS64.TRYWAIT P0, [R0+URZ], R2 ;  /* 0x00000002000075a7 */ /* 0x0022a400080011ff */
[----:B--2---:R-:W-:Y:S05]  /*9910*/  @!P0 NANOSLEEP.SYNCS 0x989680 ;  /* 0x009896800000895d */ /* 0x004fea0003900000 */
[----:B------:R-:W2:Y:S02]  /*9920*/  @!P0 SYNCS.PHASECHK.TRANS64 P0, [R0+URZ], R2 ;  /* 0x00000002000085a7 */ /* 0x000ea400080010ff */
[----:B--2---:R-:W-:Y:S05]  /*9930*/  @!P0 BRA `(.L_x_174) ;  /* 0xfffffffc00f08947 */ /* 0x004fea000383ffff */
[----:B------:R-:W-:Y:S05]  /*9940*/  BRA `(.L_x_65) ;  /* 0xffffff9c00647947 */ /* 0x000fea000383ffff */
.L_x_69:
[----:B------:R-:W-:-:S07]  /*9950*/  MOV R0, UR5 ;  /* 0x0000000500007c02 */ /* 0x000fce0008000f00 */
.L_x_175:
[----:B--2---:R2:W3:Y:S02]  /*9960*/  SYNCS.PHASECHK.TRANS64.TRYWAIT P0, [R0+URZ], R2 ;  /* 0x00000002000075a7 */ /* 0x0044e400080011ff */
[----:B---3--:R-:W-:Y:S05]  /*9970*/  @!P0 NANOSLEEP.SYNCS 0x989680 ;  /* 0x009896800000895d */ /* 0x008fea0003900000 */
[----:B------:R-:W3:Y:S02]  /*9980*/  @!P0 SYNCS.PHASECHK.TRANS64 P0, [R0+URZ], R2 ;  /* 0x00000002000085a7 */ /* 0x000ee400080010ff */
[----:B---3--:R-:W-:Y:S05]  /*9990*/  @!P0 BRA `(.L_x_175) ;  /* 0xfffffffc00f08947 */ /* 0x008fea000383ffff */
[----:B------:R-:W-:Y:S05]  /*99a0*/  BRA `(.L_x_176) ;  /* 0xffffffa000187947 */ /* 0x000fea000383ffff */
.L_x_70:
[----:B------:R-:W-:-:S07]  /*99b0*/  MOV R0, UR5 ;  /* 0x0000000500007c02 */ /* 0x000fce0008000f00 */
.L_x_177:
[----:B-1----:R1:W2:Y:S02]  /*99c0*/  SYNCS.PHASECHK.TRANS64.TRYWAIT P0, [R0+URZ], R3 ;  /* 0x00000003000075a7 */ /* 0x0022a400080011ff */
[----:B--2---:R-:W-:Y:S05]  /*99d0*/  @!P0 NANOSLEEP.SYNCS 0x989680 ;  /* 0x009896800000895d */ /* 0x004fea0003900000 */
[----:B------:R-:W2:Y:S02]  /*99e0*/  @!P0 SYNCS.PHASECHK.TRANS64 P0, [R0+URZ], R3 ;  /* 0x00000003000085a7 */ /* 0x000ea400080010ff */
[----:B--2---:R-:W-:Y:S05]  /*99f0*/  @!P0 BRA `(.L_x_177) ;  /* 0xfffffffc00f08947 */ /* 0x004fea000383ffff */
[----:B------:R-:W-:Y:S05]  /*9a00*/  BRA `(.L_x_178) ;  /* 0xffffffa000247947 */ /* 0x000fea000383ffff */
.L_x_71:
[----:B------:R-:W-:-:S07]  /*9a10*/  MOV R0, UR5 ;  /* 0x0000000500007c02 */ /* 0x000fce0008000f00 */
.L_x_179:
[----:B-1----:R1:W2:Y:S02]  /*9a20*/  SYNCS.PHASECHK.TRANS64.TRYWAIT P0, [R0+URZ], R3 ;  /* 0x00000003000075a7 */ /* 0x0022a400080011ff */
[----:B--2---:R-:W-:Y:S05]  /*9a30*/  @!P0 NANOSLEEP.SYNCS 0x989680 ;  /* 0x009896800000895d */ /* 0x004fea0003900000 */
[----:B------:R-:W2:Y:S02]  /*9a40*/  @!P0 SYNCS.PHASECHK.TRANS64 P0, [R0+URZ], R3 ;  /* 0x00000003000085a7 */ /* 0x000ea400080010ff */
[----:B--2---:R-:W-:Y:S05]  /*9a50*/  @!P0 BRA `(.L_x_179) ;  /* 0xfffffffc00f08947 */ /* 0x004fea000383ffff */
[----:B------:R-:W-:Y:S05]  /*9a60*/  BRA `(.L_x_180) ;  /* 0xffffffa000307947 */ /* 0x000fea000383ffff */
.L_x_72:
[----:B-1----:R-:W-:-:S07]  /*9a70*/  MOV R0, UR7 ;  /* 0x0000000700007c02 */ /* 0x002fce0008000f00 */
.L_x_181:
[----:B-1----:R1:W2:Y:S02]  /*9a80*/  SYNCS.PHASECHK.TRANS64.TRYWAIT P0, [R0+URZ], R2 ;  /* 0x00000002000075a7 */ /* 0x0022a400080011ff */
[----:B--2---:R-:W-:Y:S05]  /*9a90*/  @!P0 NANOSLEEP.SYNCS 0x989680 ;  /* 0x009896800000895d */ /* 0x004fea0003900000 */
[----:B------:R-:W2:Y:S02]  /*9aa0*/  @!P0 SYNCS.PHASECHK.TRANS64 P0, [R0+URZ], R2 ;  /* 0x00000002000085a7 */ /* 0x000ea400080010ff */
[----:B--2---:R-:W-:Y:S05]  /*9ab0*/  @!P0 BRA `(.L_x_181) ;  /* 0xfffffffc00f08947 */ /* 0x004fea000383ffff */
[----:B------:R-:W-:Y:S05]  /*9ac0*/  BRA `(.L_x_182) ;  /* 0xffffffa0003c7947 */ /* 0x000fea000383ffff */
.L_x_77:
[----:B--2---:R2:W3:Y:S02]  /*9ad0*/  SYNCS.PHASECHK.TRANS64.TRYWAIT P0, [R0+URZ+0x110], R2 ;  /* 0x00011002000075a7 */ /* 0x0044e400080011ff */
[----:B---3--:R-:W-:Y:S05]  /*9ae0*/  @!P0 NANOSLEEP.SYNCS 0x989680 ;  /* 0x009896800000895d */ /* 0x008fea0003900000 */
[----:B------:R-:W3:Y:S02]  /*9af0*/  @!P0 SYNCS.PHASECHK.TRANS64 P0, [R0+URZ+0x110], R2 ;  /* 0x00011002000085a7 */ /* 0x000ee400080010ff */
[----:B---3--:R-:W-:Y:S05]  /*9b00*/  @!P0 BRA `(.L_x_77) ;  /* 0xfffffffc00f08947 */ /* 0x008fea000383ffff */
[----:B------:R-:W-:Y:S05]  /*9b10*/  BRA `(.L_x_183) ;  /* 0xffffffa400487947 */ /* 0x000fea000383ffff */
.L_x_80:
[----:B------:R-:W-:Y:S07]  /*9b20*/  MOV R0, UR7 ;  /* 0x0000000700007c02 */ /* 0x000fee0008000f00 */
.L_x_184:
[----:B--2---:R2:W3:Y:S02]  /*9b30*/  SYNCS.PHASECHK.TRANS64.TRYWAIT P0, [R0+URZ+0x108], R2 ;  /* 0x00010802000075a7 */ /* 0x0044e400080011ff */
[----:B---3--:R-:W-:Y:S05]  /*9b40*/  @!P0 NANOSLEEP.SYNCS 0x989680 ;  /* 0x009896800000895d */ /* 0x008fea0003900000 */
[----:B------:R-:W3:Y:S02]  /*9b50*/  @!P0 SYNCS.PHASECHK.TRANS64 P0, [R0+URZ+0x108], R2 ;  /* 0x00010802000085a7 */ /* 0x000ee400080010ff */
[----:B---3--:R-:W-:Y:S05]  /*9b60*/  @!P0 BRA `(.L_x_184) ;  /* 0xfffffffc00f08947 */ /* 0x008fea000383ffff */
[----:B------:R-:W-:Y:S05]  /*9b70*/  BRA `(.L_x_79) ;  /* 0xffffffa800287947 */ /* 0x000fea000383ffff */
.L_x_83:
[----:B------:R-:W-:Y:S07]  /*9b80*/  MOV R0, UR7 ;  /* 0x0000000700007c02 */ /* 0x000fee0008000f00 */
.L_x_185:
[----:B-1----:R1:W2:Y:S02]  /*9b90*/  SYNCS.PHASECHK.TRANS64.TRYWAIT P0, [R0+URZ+0xe0], R14 ;  /* 0x0000e00e000075a7 */ /* 0x0022a400080011ff */
[----:B--2---:R-:W-:Y:S05]  /*9ba0*/  @!P0 NANOSLEEP.SYNCS 0x989680 ;  /* 0x009896800000895d */ /* 0x004fea0003900000 */
[----:B------:R-:W2:Y:S02]  /*9bb0*/  @!P0 SYNCS.PHASECHK.TRANS64 P0, [R0+URZ+0xe0], R14 ;  /* 0x0000e00e000085a7 */ /* 0x000ea400080010ff */
[----:B--2---:R-:W-:Y:S05]  /*9bc0*/  @!P0 BRA `(.L_x_185) ;  /* 0xfffffffc00f08947 */ /* 0x004fea000383ffff */
[----:B------:R-:W-:Y:S05]  /*9bd0*/  BRA `(.L_x_186) ;  /* 0xffffffa800a07947 */ /* 0x000fea000383ffff */
.L_x_84:
[----:B------:R-:W-:Y:S07]  /*9be0*/  MOV R0, UR7 ;  /* 0x0000000700007c02 */ /* 0x000fee0008000f00 */
.L_x_187:
[----:B-1----:R1:W2:Y:S02]  /*9bf0*/  SYNCS.PHASECHK.TRANS64.TRYWAIT P0, [R0+URZ+0xe8], R14 ;  /* 0x0000e80e000075a7 */ /* 0x0022a400080011ff */
[----:B--2---:R-:W-:Y:S05]  /*9c00*/  @!P0 NANOSLEEP.SYNCS 0x989680 ;  /* 0x009896800000895d */ /* 0x004fea0003900000 */
[----:B------:R-:W2:Y:S02]  /*9c10*/  @!P0 SYNCS.PHASECHK.TRANS64 P0, [R0+URZ+0xe8], R14 ;  /* 0x0000e80e000085a7 */ /* 0x000ea400080010ff */
[----:B--2---:R-:W-:Y:S05]  /*9c20*/  @!P0 BRA `(.L_x_187) ;  /* 0xfffffffc00f08947 */ /* 0x004fea000383ffff */
[----:B------:R-:W-:Y:S05]  /*9c30*/  BRA `(.L_x_188) ;  /* 0xffffffa800d87947 */ /* 0x000fea000383ffff */
.L_x_85:
[----:B------:R-:W-:Y:S07]  /*9c40*/  MOV R0, UR7 ;  /* 0x0000000700007c02 */ /* 0x000fee0008000f00 */
.L_x_189:
[----:B-1----:R1:W2:Y:S02]  /*9c50*/  SYNCS.PHASECHK.TRANS64.TRYWAIT P0, [R0+URZ+0xf0], R14 ;  /* 0x0000f00e000075a7 */ /* 0x0022a400080011ff */
[----:B--2---:R-:W-:Y:S05]  /*9c60*/  @!P0 NANOSLEEP.SYNCS 0x989680 ;  /* 0x009896800000895d */ /* 0x004fea0003900000 */
[----:B------:R-:W2:Y:S02]  /*9c70*/  @!P0 SYNCS.PHASECHK.TRANS64 P0, [R0+URZ+0xf0], R14 ;  /* 0x0000f00e000085a7 */ /* 0x000ea400080010ff */
[----:B--2---:R-:W-:Y:S05]  /*9c80*/  @!P0 BRA `(.L_x_189) ;  /* 0xfffffffc00f08947 */ /* 0x004fea000383ffff */
[----:B------:R-:W-:Y:S05]  /*9c90*/  BRA `(.L_x_190) ;  /* 0xffffffac001c7947 */ /* 0x000fea000383ffff */
.L_x_86:
[----:B------:R-:W-:Y:S07]  /*9ca0*/  MOV R0, UR7 ;  /* 0x0000000700007c02 */ /* 0x000fee0008000f00 */
.L_x_191:
[----:B-1----:R1:W2:Y:S02]  /*9cb0*/  SYNCS.PHASECHK.TRANS64.TRYWAIT P0, [R0+URZ+0xf8], R14 ;  /* 0x0000f80e000075a7 */ /* 0x0022a400080011ff */
[----:B--2---:R-:W-:Y:S05]  /*9cc0*/  @!P0 NANOSLEEP.SYNCS 0x989680 ;  /* 0x009896800000895d */ /* 0x004fea0003900000 */
[----:B------:R-:W2:Y:S02]  /*9cd0*/  @!P0 SYNCS.PHASECHK.TRANS64 P0, [R0+URZ+0xf8], R14 ;  /* 0x0000f80e000085a7 */ /* 0x000ea400080010ff */
[----:B--2---:R-:W-:Y:S05]  /*9ce0*/  @!P0 BRA `(.L_x_191) ;  /* 0xfffffffc00f08947 */ /* 0x004fea000383ffff */
[----:B------:R-:W-:Y:S05]  /*9cf0*/  BRA `(.L_x_192) ;  /* 0xffffffac00a07947 */ /* 0x000fea000383ffff */
.L_x_88:
[----:B------:R-:W-:-:S07]  /*9d00*/  MOV R0, UR7 ;  /* 0x0000000700007c02 */ /* 0x000fce0008000f00 */
.L_x_193:
[----:B-1----:R1:W3:Y:S02]  /*9d10*/  SYNCS.PHASECHK.TRANS64.TRYWAIT P0, [R0+URZ+0xe0], R2 ;  /* 0x0000e002000075a7 */ /* 0x0022e400080011ff */
[----:B---3--:R-:W-:Y:S05]  /*9d20*/  @!P0 NANOSLEEP.SYNCS 0x989680 ;  /* 0x009896800000895d */ /* 0x008fea0003900000 */
[----:B------:R-:W3:Y:S02]  /*9d30*/  @!P0 SYNCS.PHASECHK.TRANS64 P0, [R0+URZ+0xe0], R2 ;  /* 0x0000e002000085a7 */ /* 0x000ee400080010ff */
[----:B---3--:R-:W-:Y:S05]  /*9d40*/  @!P0 BRA `(.L_x_193) ;  /* 0xfffffffc00f08947 */ /* 0x008fea000383ffff */
[----:B------:R-:W-:Y:S05]  /*9d50*/  BRA `(.L_x_194) ;  /* 0xffffffb000107947 */ /* 0x000fea000383ffff */
.L_x_89:
[----:B-1----:R-:W-:-:S07]  /*9d60*/  MOV R0, UR7 ;  /* 0x0000000700007c02 */ /* 0x002fce0008000f00 */
.L_x_195:
[----:B-1----:R1:W3:Y:S02]  /*9d70*/  SYNCS.PHASECHK.TRANS64.TRYWAIT P0, [R0+URZ+0xe8], R2 ;  /* 0x0000e802000075a7 */ /* 0x0022e400080011ff */
[----:B---3--:R-:W-:Y:S05]  /*9d80*/  @!P0 NANOSLEEP.SYNCS 0x989680 ;  /* 0x009896800000895d */ /* 0x008fea0003900000 */
[----:B------:R-:W3:Y:S02]  /*9d90*/  @!P0 SYNCS.PHASECHK.TRANS64 P0, [R0+URZ+0xe8], R2 ;  /* 0x0000e802000085a7 */ /* 0x000ee400080010ff */
[----:B---3--:R-:W-:Y:S05]  /*9da0*/  @!P0 BRA `(.L_x_195) ;  /* 0xfffffffc00f08947 */ /* 0x008fea000383ffff */
[----:B------:R-:W-:Y:S05]  /*9db0*/  BRA `(.L_x_196) ;  /* 0xffffffb000007947 */ /* 0x000fea000383ffff */
.L_x_90:
[----:B-1----:R-:W-:-:S07]  /*9dc0*/  MOV R0, UR7 ;  /* 0x0000000700007c02 */ /* 0x002fce0008000f00 */
.L_x_197:
[----:B-1----:R1:W3:Y:S02]  /*9dd0*/  SYNCS.PHASECHK.TRANS64.TRYWAIT P0, [R0+URZ+0xf0], R2 ;  /* 0x0000f002000075a7 */ /* 0x0022e400080011ff */
[----:B---3--:R-:W-:Y:S05]  /*9de0*/  @!P0 NANOSLEEP.SYNCS 0x989680 ;  /* 0x009896800000895d */ /* 0x008fea0003900000 */
[----:B------:R-:W3:Y:S02]  /*9df0*/  @!P0 SYNCS.PHASECHK.TRANS64 P0, [R0+URZ+0xf0], R2 ;  /* 0x0000f002000085a7 */ /* 0x000ee400080010ff */
[----:B---3--:R-:W-:Y:S05]  /*9e00*/  @!P0 BRA `(.L_x_197) ;  /* 0xfffffffc00f08947 */ /* 0x008fea000383ffff */
[----:B------:R-:W-:Y:S05]  /*9e10*/  BRA `(.L_x_198) ;  /* 0xffffffac00f07947 */ /* 0x000fea000383ffff */
.L_x_92:
[----:B--2---:R2:W4:Y:S02]  /*9e20*/  SYNCS.PHASECHK.TRANS64.TRYWAIT P0, [R0+URZ+0x110], R2 ;  /* 0x00011002000075a7 */ /* 0x00452400080011ff */
[----:B----4-:R-:W-:Y:S05]  /*9e30*/  @!P0 NANOSLEEP.SYNCS 0x989680 ;  /* 0x009896800000895d */ /* 0x010fea0003900000 */
[----:B------:R-:W4:Y:S02]  /*9e40*/  @!P0 SYNCS.PHASECHK.TRANS64 P0, [R0+URZ+0x110], R2 ;  /* 0x00011002000085a7 */ /* 0x000f2400080010ff */
[----:B----4-:R-:W-:Y:S05]  /*9e50*/  @!P0 BRA `(.L_x_92) ;  /* 0xfffffffc00f08947 */ /* 0x010fea000383ffff */
[----:B------:R-:W-:Y:S05]  /*9e60*/  BRA `(.L_x_199) ;  /* 0xffffffb000b87947 */ /* 0x000fea000383ffff */
.L_x_103:
[----:B-1----:R-:W-:Y:S04]  /*9e70*/  MOV R2, UR48 ;  /* 0x0000003000027c02 */ /* 0x002fe80008000f00 */
[----:B------:R1:W3:Y:S03]  /*9e80*/  SYNCS.PHASECHK.TRANS64.TRYWAIT P1, [R2+URZ+0xc0], R3 ;  /* 0x0000c003020075a7 */ /* 0x0002e600080211ff */
[----:B---3--:R-:W-:Y:S05]  /*9e90*/  @!P1 NANOSLEEP.SYNCS 0x989680 ;  /* 0x009896800000995d */ /* 0x008fea0003900000 */
[----:B------:R-:W3:Y:S02]  /*9ea0*/  @!P1 SYNCS.PHASECHK.TRANS64 P1, [R2+URZ+0xc0], R3 ;  /* 0x0000c003020095a7 */ /* 0x000ee400080210ff */
[----:B---3--:R-:W-:Y:S05]  /*9eb0*/  @!P1 BRA `(.L_x_103) ;  /* 0xfffffffc00ec9947 */ /* 0x008fea000383ffff */
[----:B------:R-:W-:Y:S05]  /*9ec0*/  BRA `(.L_x_102) ;  /* 0xffffffbc00c47947 */ /* 0x000fea000383ffff */
.L_x_105:
[----:B-1----:R1:W4:Y:S02]  /*9ed0*/  SYNCS.PHASECHK.TRANS64.TRYWAIT P0, [R64+URZ+0x130], R0 ;  /* 0x00013000400075a7 */ /* 0x00232400080011ff */
[----:B----4-:R-:W-:Y:S05]  /*9ee0*/  @!P0 NANOSLEEP.SYNCS 0x989680 ;  /* 0x009896800000895d */ /* 0x010fea0003900000 */
[----:B------:R-:W4:Y:S02]  /*9ef0*/  @!P0 SYNCS.PHASECHK.TRANS64 P0, [R64+URZ+0x130], R0 ;  /* 0x00013000400085a7 */ /* 0x000f2400080010ff */
[----:B----4-:R-:W-:Y:S05]  /*9f00*/  @!P0 BRA `(.L_x_105) ;  /* 0xfffffffc00f08947 */ /* 0x010fea000383ffff */
[----:B------:R-:W-:Y:S05]  /*9f10*/  BRA `(.L_x_104) ;  /* 0xffffffbc00ec7947 */ /* 0x000fea000383ffff */
.L_x_114:
[----:B--2---:R2:W4:Y:S02]  /*9f20*/  SYNCS.PHASECHK.TRANS64.TRYWAIT P0, [R2+URZ+0xc0], R0 ;  /* 0x0000c000020075a7 */ /* 0x00452400080011ff */
[----:B----4-:R-:W-:Y:S05]  /*9f30*/  @!P0 NANOSLEEP.SYNCS 0x989680 ;  /* 0x009896800000895d */ /* 0x010fea0003900000 */
[----:B------:R-:W4:Y:S02]  /*9f40*/  @!P0 SYNCS.PHASECHK.TRANS64 P0, [R2+URZ+0xc0], R0 ;  /* 0x0000c000020085a7 */ /* 0x000f2400080010ff */
[----:B----4-:R-:W-:Y:S05]  /*9f50*/  @!P0 BRA `(.L_x_114) ;  /* 0xfffffffc00f08947 */ /* 0x010fea000383ffff */
[----:B------:R-:W-:Y:S05]  /*9f60*/  BRA `(.L_x_113) ;  /* 0xffffffc800c87947 */ /* 0x000fea000383ffff */
.L_x_122:
[----:B--2---:R2:W4:Y:S02]  /*9f70*/  SYNCS.PHASECHK.TRANS64.TRYWAIT P0, [R0+URZ+0xc0], R6 ;  /* 0x0000c006000075a7 */ /* 0x00452400080011ff */
[----:B----4-:R-:W-:Y:S05]  /*9f80*/  @!P0 NANOSLEEP.SYNCS 0x989680 ;  /* 0x009896800000895d */ /* 0x010fea0003900000 */
[----:B------:R-:W4:Y:S02]  /*9f90*/  @!P0 SYNCS.PHASECHK.TRANS64 P0, [R0+URZ+0xc0], R6 ;  /* 0x0000c006000085a7 */ /* 0x000f2400080010ff */
[----:B----4-:R-:W-:Y:S05]  /*9fa0*/  @!P0 BRA `(.L_x_122) ;  /* 0xfffffffc00f08947 */ /* 0x010fea000383ffff */
[----:B------:R-:W-:Y:S05]  /*9fb0*/  BRA `(.L_x_121) ;  /* 0xffffffd400c87947 */ /* 0x000fea000383ffff */
.L_x_130:
[----:B--2---:R2:W4:Y:S02]  /*9fc0*/  SYNCS.PHASECHK.TRANS64.TRYWAIT P0, [R0+URZ+0xc0], R5 ;  /* 0x0000c005000075a7 */ /* 0x00452400080011ff */
[----:B----4-:R-:W-:Y:S05]  /*9fd0*/  @!P0 NANOSLEEP.SYNCS 0x989680 ;  /* 0x009896800000895d */ /* 0x010fea0003900000 */
[----:B------:R-:W4:Y:S02]  /*9fe0*/  @!P0 SYNCS.PHASECHK.TRANS64 P0, [R0+URZ+0xc0], R5 ;  /* 0x0000c005000085a7 */ /* 0x000f2400080010ff */
[----:B----4-:R-:W-:Y:S05]  /*9ff0*/  @!P0 BRA `(.L_x_130) ;  /* 0xfffffffc00f08947 */ /* 0x010fea000383ffff */
[----:B------:R-:W-:Y:S05]  /*a000*/  BRA `(.L_x_129) ;  /* 0xffffffe000c87947 */ /* 0x000fea000383ffff */
        .weak           $__internal_0_$__cuda_sm10x_tcgen05_guardrail_trap_col_being_dealloced_not_returned_by_alloc
        .type           $__internal_0_$__cuda_sm10x_tcgen05_guardrail_trap_col_being_dealloced_not_returned_by_alloc,@function
        .size           $__internal_0_$__cuda_sm10x_tcgen05_guardrail_trap_col_being_dealloced_not_returned_by_alloc,($__internal_1_$__cuda_sm10x_tcgen05_guardrail_trap_phase_invalid_during_alloc - $__internal_0_$__cuda_sm10x_tcgen05_guardrail_trap_col_being_dealloced_not_returned_by_alloc)
$__internal_0_$__cuda_sm10x_tcgen05_guardrail_trap_col_being_dealloced_not_returned_by_alloc:
[----:B------:R-:W-:Y:S05]  /*a010*/  BPT.TRAP 0x1 ;  /* 0x000000040000795c */ /* 0x000fea0000300000 */
[----:B------:R-:W-:-:S04]  /*a020*/  HFMA2 R3, -RZ, RZ, 0, 0 ;  /* 0x00000000ff037431 */ /* 0x000fc800000001ff */
[----:B------:R-:W-:Y:S05]  /*a030*/  RET.REL.NODEC R2 `(_ZN7cutlass13device_kernelINS_4gemm6kernel13GemmUniversalIN4cute5tupleIJiiiiEEENS1_10collective13CollectiveMmaINS1_35MainloopSm100TmaUmmaWarpSpecializedILi12ELi2ELi4ENS5_IJNS4_1CILi1EEESB_SB_EEEEENS5_IJNSA_ILi128EEESE_NSA_ILi32EEEEEENS_10bfloat16_tENS5_IJlSB_lEEESH_SI_NS4_8TiledMMAINS4_8MMA_AtomIJNS4_20SM100_MMA_F16BF16_SSISH_SH_fLi128ELi128ELNS4_4UMMA5MajorE0ELSN_0ELNSM_7ScaleInE0ELSO_0EEEEEENS4_6LayoutISC_NS5_IJNSA_ILi0EEESS_SS_EEEEENS5_IJNS4_10UnderscoreESV_SV_EEEEENS4_13SM90_TMA_LOADENS4_14ComposedLayoutINS4_7SwizzleILi2ELi4ELi3EEENS4_18smem_ptr_flag_bitsILi16EEENSR_INS5_IJNSA_ILi8EEESF_EEENS5_IJSF_SB_EEEEEEEvNS4_8identityESY_S18_vS19_EENS_8epilogue10collective18CollectiveEpilogueINS1B_23Sm100TmaWarpSpecializedILi4ELi2ELi32ELb1ELb0EEEJSG_NS5_IJNSR_ISE_SB_EENSR_ISF_SB_EEEEESH_SI_SH_SI_NS1B_6fusion15FusionCallbacksIS1F_NS1J_17LinearCombinationISH_fSH_fLNS_15FloatRoundStyleE2EEESG_S1I_JEEENS4_5SM1004TMEM4LOAD26SM100_TMEM_LOAD_32dp32b32xESY_S18_NS4_39AutoVectorizingCopyWithAssumedAlignmentILi128EEENS4_14SM90_TMA_STOREES18_S1U_S1U_EEEvvEEEEvNT_6ParamsE) ;  /* 0xffffff5c02f07950 */ /* 0x000fea0003c3ffff */
        .weak           $__internal_1_$__cuda_sm10x_tcgen05_guardrail_trap_phase_invalid_during_alloc
        .type           $__internal_1_$__cuda_sm10x_tcgen05_guardrail_trap_phase_invalid_during_alloc,@function
        .size           $__internal_1_$__cuda_sm10x_tcgen05_guardrail_trap_phase_invalid_during_alloc,($__internal_2_$__cuda_sm10x_tcgen05_guardrail_trap_unallocated_columns_being_dealloced - $__internal_1_$__cuda_sm10x_tcgen05_guardrail_trap_phase_invalid_during_alloc)
$__internal_1_$__cuda_sm10x_tcgen05_guardrail_trap_phase_invalid_during_alloc:
[----:B------:R-:W-:Y:S05]  /*a040*/  BPT.TRAP 0x1 ;  /* 0x000000040000795c */ /* 0x000fea0000300000 */
[----:B------:R-:W-:-:S04]  /*a050*/  MOV R3, 0x0 ;  /* 0x0000000000037802 */ /* 0x000fc80000000f00 */
[----:B------:R-:W-:Y:S05]  /*a060*/  RET.REL.NODEC R2 `(_ZN7cutlass13device_kernelINS_4gemm6kernel13GemmUniversalIN4cute5tupleIJiiiiEEENS1_10collective13CollectiveMmaINS1_35MainloopSm100TmaUmmaWarpSpecializedILi12ELi2ELi4ENS5_IJNS4_1CILi1EEESB_SB_EEEEENS5_IJNSA_ILi128EEESE_NSA_ILi32EEEEEENS_10bfloat16_tENS5_IJlSB_lEEESH_SI_NS4_8TiledMMAINS4_8MMA_AtomIJNS4_20SM100_MMA_F16BF16_SSISH_SH_fLi128ELi128ELNS4_4UMMA5MajorE0ELSN_0ELNSM_7ScaleInE0ELSO_0EEEEEENS4_6LayoutISC_NS5_IJNSA_ILi0EEESS_SS_EEEEENS5_IJNS4_10UnderscoreESV_SV_EEEEENS4_13SM90_TMA_LOADENS4_14ComposedLayoutINS4_7SwizzleILi2ELi4ELi3EEENS4_18smem_ptr_flag_bitsILi16EEENSR_INS5_IJNSA_ILi8EEESF_EEENS5_IJSF_SB_EEEEEEEvNS4_8identityESY_S18_vS19_EENS_8epilogue10collective18CollectiveEpilogueINS1B_23Sm100TmaWarpSpecializedILi4ELi2ELi32ELb1ELb0EEEJSG_NS5_IJNSR_ISE_SB_EENSR_ISF_SB_EEEEESH_SI_SH_SI_NS1B_6fusion15FusionCallbacksIS1F_NS1J_17LinearCombinationISH_fSH_fLNS_15FloatRoundStyleE2EEESG_S1I_JEEENS4_5SM1004TMEM4LOAD26SM100_TMEM_LOAD_32dp32b32xESY_S18_NS4_39AutoVectorizingCopyWithAssumedAlignmentILi128EEENS4_14SM90_TMA_STOREES18_S1U_S1U_EEEvvEEEEvNT_6ParamsE) ;  /* 0xffffff5c02e47950 */ /* 0x000fea0003c3ffff */
        .weak           $__internal_2_$__cuda_sm10x_tcgen05_guardrail_trap_unallocated_columns_being_dealloced
        .type           $__internal_2_$__cuda_sm10x_tcgen05_guardrail_trap_unallocated_columns_being_dealloced,@function
        .size           $__internal_2_$__cuda_sm10x_tcgen05_guardrail_trap_unallocated_columns_being_dealloced,(.L_x_201 - $__internal_2_$__cuda_sm10x_tcgen05_guardrail_trap_unallocated_columns_being_dealloced)
$__internal_2_$__cuda_sm10x_tcgen05_guardrail_trap_unallocated_columns_being_dealloced:
[----:B------:R-:W-:Y:S05]  /*a070*/  BPT.TRAP 0x1 ;  /* 0x000000040000795c */ /* 0x000fea0000300000 */
[----:B------:R-:W-:-:S04]  /*a080*/  HFMA2 R3, -RZ, RZ, 0, 0 ;  /* 0x00000000ff037431 */ /* 0x000fc800000001ff */
[----:B------:R-:W-:Y:S05]  /*a090*/  RET.REL.NODEC R2 `(_ZN7cutlass13device_kernelINS_4gemm6kernel13GemmUniversalIN4cute5tupleIJiiiiEEENS1_10collective13CollectiveMmaINS1_35MainloopSm100TmaUmmaWarpSpecializedILi12ELi2ELi4ENS5_IJNS4_1CILi1EEESB_SB_EEEEENS5_IJNSA_ILi128EEESE_NSA_ILi32EEEEEENS_10bfloat16_tENS5_IJlSB_lEEESH_SI_NS4_8TiledMMAINS4_8MMA_AtomIJNS4_20SM100_MMA_F16BF16_SSISH_SH_fLi128ELi128ELNS4_4UMMA5MajorE0ELSN_0ELNSM_7ScaleInE0ELSO_0EEEEEENS4_6LayoutISC_NS5_IJNSA_ILi0EEESS_SS_EEEEENS5_IJNS4_10UnderscoreESV_SV_EEEEENS4_13SM90_TMA_LOADENS4_14ComposedLayoutINS4_7SwizzleILi2ELi4ELi3EEENS4_18smem_ptr_flag_bitsILi16EEENSR_INS5_IJNSA_ILi8EEESF_EEENS5_IJSF_SB_EEEEEEEvNS4_8identityESY_S18_vS19_EENS_8epilogue10collective18CollectiveEpilogueINS1B_23Sm100TmaWarpSpecializedILi4ELi2ELi32ELb1ELb0EEEJSG_NS5_IJNSR_ISE_SB_EENSR_ISF_SB_EEEEESH_SI_SH_SI_NS1B_6fusion15FusionCallbacksIS1F_NS1J_17LinearCombinationISH_fSH_fLNS_15FloatRoundStyleE2EEESG_S1I_JEEENS4_5SM1004TMEM4LOAD26SM100_TMEM_LOAD_32dp32b32xESY_S18_NS4_39AutoVectorizingCopyWithAssumedAlignmentILi128EEENS4_14SM90_TMA_STOREES18_S1U_S1U_EEEvvEEEEvNT_6ParamsE) ;  /* 0xffffff5c02d87950 */ /* 0x000fea0003c3ffff */
.L_x_200:
[----:B------:R-:W-:-:S00]  /*a0a0*/  BRA `(.L_x_200) ;  /* 0xfffffffc00fc7947 */ /* 0x000fc0000383ffff */
[----:B------:R-:W-:-:S00]  /*a0b0*/  NOP ;  /* 0x0000000000007918 */ /* 0x000fc00000000000 */
        /* <DEDUP_REMOVED lines=12> */
.L_x_201:


//--------------------- .nv.global.init           --------------------------
	.section	.nv.global.init,"aw",@progbits
.nv.global.init:
	.type		$str$27,@object
	.size		$str$27,($str$28 - $str$27)
$str$27:
        /*0000*/ 	.byte	0x28, 0x61, 0x64, 0x64, 0x72, 0x65, 0x73, 0x73, 0x20, 0x26, 0x20, 0x6d, 0x61, 0x73, 0x6b, 0x29
        /*0010*/ 	.byte	0x20, 0x3d, 0x3d, 0x20, 0x30, 0x00
	.type		$str$28,@object
	.size		$str$28,($str$26 - $str$28)
$str$28:
        /*0016*/ 	.byte	0x2f, 0x74, 0x6d, 0x70, 0x2f, 0x63, 0x75, 0x74, 0x6c, 0x61, 0x73, 0x73, 0x5f, 0x73, 0x77, 0x65
        /*0026*/ 	.byte	0x65, 0x70, 0x5f, 0x73, 0x72, 0x63, 0x2f, 0x69, 0x6e, 0x63, 0x6c, 0x75, 0x64, 0x65, 0x2f, 0x63
        /*0036*/ 	.byte	0x75, 0x74, 0x65, 0x2f, 0x70, 0x6f, 0x69, 0x6e, 0x74, 0x65, 0x72, 0x5f, 0x66, 0x6c, 0x61, 0x67
        /*0046*/ 	.byte	0x67, 0x65, 0x64, 0x2e, 0x68, 0x70, 0x70, 0x00
	.type		$str$26,@object
	.size		$str$26,($str$25 - $str$26)
$str$26:
        /*004e*/ 	.byte	0x2f, 0x74, 0x6d, 0x70, 0x2f, 0x63, 0x75, 0x74, 0x6c, 0x61, 0x73, 0x73, 0x5f, 0x73, 0x77, 0x65
        /*005e*/ 	.byte	0x65, 0x70, 0x5f, 0x73, 0x72, 0x63, 0x2f, 0x69, 0x6e, 0x63, 0x6c, 0x75, 0x64, 0x65, 0x2f, 0x63
        /*006e*/ 	.byte	0x75, 0x74, 0x65, 0x2f, 0x61, 0x74, 0x6f, 0x6d, 0x2f, 0x63, 0x6f, 0x70, 0x79, 0x5f, 0x74, 0x72
        /*007e*/ 	.byte	0x61, 0x69, 0x74, 0x73, 0x5f, 0x73, 0x6d, 0x31, 0x30, 0x30, 0x2e, 0x68, 0x70, 0x70, 0x00
	.type		$str$25,@object
	.size		$str$25,(__unnamed_1 - $str$25)
$str$25:
        /*008d*/ 	.byte	0x28, 0x28, 0x75, 0x69, 0x6e, 0x74, 0x33, 0x32, 0x5f, 0x74, 0x28, 0x74, 0x68, 0x72, 0x65, 0x61
        /*009d*/ 	.byte	0x64, 0x49, 0x64, 0x78, 0x2e, 0x78, 0x29, 0x20, 0x2f, 0x20, 0x33, 0x32, 0x29, 0x20, 0x25, 0x20
        /*00ad*/ 	.byte	0x34, 0x29, 0x20, 0x3d, 0x3d, 0x20, 0x28, 0x28, 0x28, 0x74, 0x6d, 0x65, 0x6d, 0x5f, 0x61, 0x64
        /*00bd*/ 	.byte	0x64, 0x72, 0x20, 0x3e, 0x3e, 0x20, 0x31, 0x36, 0x29, 0x20, 0x2f, 0x20, 0x33, 0x32, 0x29, 0x20
        /*00cd*/ 	.byte	0x25, 0x20, 0x34, 0x29, 0x00
	.type		__unnamed_1,@object
	.size		__unnamed_1,(__unnamed_2 - __unnamed_1)
__unnamed_1:
        /*00d2*/ 	.byte	0x61, 0x75, 0x74, 0x6f, 0x20, 0x63, 0x75, 0x74, 0x65, 0x3a, 0x3a, 0x61, 0x73, 0x5f, 0x70, 0x6f
        /* <DEDUP_REMOVED lines=24> */
        /*0262*/ 	.byte	0x34, 0x30, 0x39, 0x36, 0x3e, 0x3e, 0x3e, 0x3e, 0x5d, 0x00
	.type		__unnamed_2,@object
	.size		__unnamed_2,(.L_2 - __unnamed_2)
__unnamed_2:
        /* <DEDUP_REMOVED lines=42> */
        /*050c*/ 	.byte	0x3e, 0x3e, 0x5d, 0x00
.L_2:


//--------------------- .nv.shared._ZN7cutlass13device_kernelINS_4gemm6kernel13GemmUniversalIN4cute5tupleIJiiiiEEENS1_10collective13CollectiveMmaINS1_35MainloopSm100TmaUmmaWarpSpecializedILi12ELi2ELi4ENS5_IJNS4_1CILi1EEESB_SB_EEEEENS5_IJNSA_ILi128EEESE_NSA_ILi32EEEEEENS_10bfloat16_tENS5_IJlSB_lEEESH_SI_NS4_8TiledMMAINS4_8MMA_AtomIJNS4_20SM100_MMA_F16BF16_SSISH_SH_fLi128ELi128ELNS4_4UMMA5MajorE0ELSN_0ELNSM_7ScaleInE0ELSO_0EEEEEENS4_6LayoutISC_NS5_IJNSA_ILi0EEESS_SS_EEEEENS5_IJNS4_10UnderscoreESV_SV_EEEEENS4_13SM90_TMA_LOADENS4_14ComposedLayoutINS4_7SwizzleILi2ELi4ELi3EEENS4_18smem_ptr_flag_bitsILi16EEENSR_INS5_IJNSA_ILi8EEESF_EEENS5_IJSF_SB_EEEEEEEvNS4_8identityESY_S18_vS19_EENS_8epilogue10collective18CollectiveEpilogueINS1B_23Sm100TmaWarpSpecializedILi4ELi2ELi32ELb1ELb0EEEJSG_NS5_IJNSR_ISE_SB_EENSR_ISF_SB_EEEEESH_SI_SH_SI_NS1B_6fusion15FusionCallbacksIS1F_NS1J_17LinearCombinationISH_fSH_fLNS_15FloatRoundStyleE2EEESG_S1I_JEEENS4_5SM1004TMEM4LOAD26SM100_TMEM_LOAD_32dp32b32xESY_S18_NS4_39AutoVectorizingCopyWithAssumedAlignmentILi128EEENS4_14SM90_TMA_STOREES18_S1U_S1U_EEEvvEEEEvNT_6ParamsE --------------------------
	.section	.nv.shared._ZN7cutlass13device_kernelINS_4gemm6kernel13GemmUniversalIN4cute5tupleIJiiiiEEENS1_10collective13CollectiveMmaINS1_35MainloopSm100TmaUmmaWarpSpecializedILi12ELi2ELi4ENS5_IJNS4_1CILi1EEESB_SB_EEEEENS5_IJNSA_ILi128EEESE_NSA_ILi32EEEEEENS_10bfloat16_tENS5_IJlSB_lEEESH_SI_NS4_8TiledMMAINS4_8MMA_AtomIJNS4_20SM100_MMA_F16BF16_SSISH_SH_fLi128ELi128ELNS4_4UMMA5MajorE0ELSN_0ELNSM_7ScaleInE0ELSO_0EEEEEENS4_6LayoutISC_NS5_IJNSA_ILi0EEESS_SS_EEEEENS5_IJNS4_10UnderscoreESV_SV_EEEEENS4_13SM90_TMA_LOADENS4_14ComposedLayoutINS4_7SwizzleILi2ELi4ELi3EEENS4_18smem_ptr_flag_bitsILi16EEENSR_INS5_IJNSA_ILi8EEESF_EEENS5_IJSF_SB_EEEEEEEvNS4_8identityESY_S18_vS19_EENS_8epilogue10collective18CollectiveEpilogueINS1B_23Sm100TmaWarpSpecializedILi4ELi2ELi32ELb1ELb0EEEJSG_NS5_IJNSR_ISE_SB_EENSR_ISF_SB_EEEEESH_SI_SH_SI_NS1B_6fusion15FusionCallbacksIS1F_NS1J_17LinearCombinationISH_fSH_fLNS_15FloatRoundStyleE2EEESG_S1I_JEEENS4_5SM1004TMEM4LOAD26SM100_TMEM_LOAD_32dp32b32xESY_S18_NS4_39AutoVectorizingCopyWithAssumedAlignmentILi128EEENS4_14SM90_TMA_STOREES18_S1U_S1U_EEEvvEEEEvNT_6ParamsE,"aw",@nobits
	.sectionflags	@""
	.align	16
	.zero		1024


//--------------------- .nv.shared.reserved.0     --------------------------
	.section	.nv.shared.reserved.0,"aw",@nobits
	.weak		__nv_reservedSMEM_offset_0_alias
	.size		__nv_reservedSMEM_offset_0_alias, 0, 64
	.other		__nv_reservedSMEM_offset_0_alias,@"STO_CUDA_RESERVED_SHARED STV_DEFAULT"
__nv_reservedSMEM_offset_0_alias:
	.zero		0
.nv.shared.reserved.0:
	.zero		64
	.weak		__nv_reservedSMEM_tcgen05_partition
	.type		__nv_reservedSMEM_tcgen05_partition,@object
	.size		__nv_reservedSMEM_tcgen05_partition,(.L_0 - __nv_reservedSMEM_tcgen05_partition)
__nv_reservedSMEM_tcgen05_partition:
	.zero		32
.L_0:


//--------------------- .nv.global                --------------------------
	.section	.nv.global,"aw",@nobits
.nv.global:
	.type		_ZN40_INTERNAL_14724ccf_4_k_cu_9bb90eba_334174cute1_E,@object
	.size		_ZN40_INTERNAL_14724ccf_4_k_cu_9bb90eba_334174cute1_E,(_ZN40_INTERNAL_14724ccf_4_k_cu_9bb90eba_334174cuda3std3__45__cpo6cbeginE - _ZN40_INTERNAL_14724ccf_4_k_cu_9bb90eba_334174cute1_E)
_ZN40_INTERNAL_14724ccf_4_k_cu_9bb90eba_334174cute1_E:
	.zero		1
	.type		_ZN40_INTERNAL_14724ccf_4_k_cu_9bb90eba_334174cuda3std3__45__cpo6cbeginE,@object
	.size		_ZN40_INTERNAL_14724ccf_4_k_cu_9bb90eba_334174cuda3std3__45__cpo6cbeginE,(_ZN40_INTERNAL_14724ccf_4_k_cu_9bb90eba_334174cuda3std3__48in_placeE - _ZN40_INTERNAL_14724ccf_4_k_cu_9bb90eba_334174cuda3std3__45__cpo6cbeginE)
_ZN40_INTERNAL_14724ccf_4_k_cu_9bb90eba_334174cuda3std3__45__cpo6cbeginE:
	.zero		1
	.type		_ZN40_INTERNAL_14724ccf_4_k_cu_9bb90eba_334174cuda3std3__48in_placeE,@object
	.size		_ZN40_INTERNAL_14724ccf_4_k_cu_9bb90eba_334174cuda3std3__48in_placeE,(_ZN40_INTERNAL_14724ccf_4_k_cu_9bb90eba_334174cuda3std6ranges3__45__cpo9iter_moveE - _ZN40_INTERNAL_14724ccf_4_k_cu_9bb90eba_334174cuda3std3__48in_placeE)
_ZN40_INTERNAL_14724ccf_4_k_cu_9bb90eba_334174cuda3std3__48in_placeE:
	.zero		1
	.type		_ZN40_INTERNAL_14724ccf_4_k_cu_9bb90eba_334174cuda3std6ranges3__45__cpo9iter_moveE,@object
	.size		_ZN40_INTERNAL_14724ccf_4_k_cu_9bb90eba_334174cuda3std6ranges3__45__cpo9iter_moveE,(_ZN40_INTERNAL_14724ccf_4_k_cu_9bb90eba_334174cuda3std3__45__cpo5beginE - _ZN40_INTERNAL_14724ccf_4_k_cu_9bb90eba_334174cuda3std6ranges3__45__cpo9iter_moveE)
_ZN40_INTERNAL_14724ccf_4_k_cu_9bb90eba_334174cuda3std6ranges3__45__cpo9iter_moveE:
	.zero		1
	.type		_ZN40_INTERNAL_14724ccf_4_k_cu_9bb90eba_334174cuda3std3__45__cpo5beginE,@object
	.size		_ZN40_INTERNAL_14724ccf_4_k_cu_9bb90eba_334174cuda3std3__45__cpo5beginE,(_ZN40_INTERNAL_14724ccf_4_k_cu_9bb90eba_334174cuda3std3__442_GLOBAL__N__14724ccf_4_k_cu_9bb90eba_334176ignoreE - _ZN40_INTERNAL_14724ccf_4_k_cu_9bb90eba_334174cuda3std3__45__cpo5beginE)
_ZN40_INTERNAL_14724ccf_4_k_cu_9bb90eba_334174cuda3std3__45__cpo5beginE:
	.zero		1
	.type		_ZN40_INTERNAL_14724ccf_4_k_cu_9bb90eba_334174cuda3std3__442_GLOBAL__N__14724ccf_4_k_cu_9bb90eba_334176ignoreE,@object
	.size		_ZN40_INTERNAL_14724ccf_4_k_cu_9bb90eba_334174cuda3std3__442_GLOBAL__N__14724ccf_4_k_cu_9bb90eba_334176ignoreE,(_ZN40_INTERNAL_14724ccf_4_k_cu_9bb90eba_334174cute7productE - _ZN40_INTERNAL_14724ccf_4_k_cu_9bb90eba_334174cuda3std3__442_GLOBAL__N__14724ccf_4_k_cu_9bb90eba_334176ignoreE)
_ZN40_INTERNAL_14724ccf_4_k_cu_9bb90eba_334174cuda3std3__442_GLOBAL__N__14724ccf_4_k_cu_9bb90eba_334176ignoreE:
	.zero		1
	.type		_ZN40_INTERNAL_14724ccf_4_k_cu_9bb90eba_334174cute7productE,@object
	.size		_ZN40_INTERNAL_14724ccf_4_k_cu_9bb90eba_334174cute7productE,(_ZN40_INTERNAL_14724ccf_4_k_cu_9bb90eba_334174cuda3std3__45__cpo3endE - _ZN40_INTERNAL_14724ccf_4_k_cu_9bb90eba_334174cute7productE)
_ZN40_INTERNAL_14724ccf_4_k_cu_9bb90eba_334174cute7productE:
	.zero		1
	.type		_ZN40_INTERNAL_14724ccf_4_k_cu_9bb90eba_334174cuda3std3__45__cpo3endE,@object
	.size		_ZN40_INTERNAL_14724ccf_4_k_cu_9bb90eba_334174cuda3std3__45__cpo3endE,(_ZN40_INTERNAL_14724ccf_4_k_cu_9bb90eba_334174cuda3std3__419piecewise_constructE - _ZN40_INTERNAL_14724ccf_4_k_cu_9bb90eba_334174cuda3std3__45__cpo3endE)
_ZN40_INTERNAL_14724ccf_4_k_cu_9bb90eba_334174cuda3std3__45__cpo3endE:
	.zero		1
	.type		_ZN40_INTERNAL_14724ccf_4_k_cu_9bb90eba_334174cuda3std3__419piecewise_constructE,@object
	.size		_ZN40_INTERNAL_14724ccf_4_k_cu_9bb90eba_334174cuda3std3__419piecewise_constructE,(_ZN40_INTERNAL_14724ccf_4_k_cu_9bb90eba_334174cuda3std3__45__cpo4cendE - _ZN40_INTERNAL_14724ccf_4_k_cu_9bb90eba_334174cuda3std3__419piecewise_constructE)
_ZN40_INTERNAL_14724ccf_4_k_cu_9bb90eba_334174cuda3std3__419piecewise_constructE:
	.zero		1
	.type		_ZN40_INTERNAL_14724ccf_4_k_cu_9bb90eba_334174cuda3std3__45__cpo4cendE,@object
	.size		_ZN40_INTERNAL_14724ccf_4_k_cu_9bb90eba_334174cuda3std3__45__cpo4cendE,(_ZN40_INTERNAL_14724ccf_4_k_cu_9bb90eba_334174cuda3std6ranges3__45__cpo4swapE - _ZN40_INTERNAL_14724ccf_4_k_cu_9bb90eba_334174cuda3std3__45__cpo4cendE)
_ZN40_INTERNAL_14724ccf_4_k_cu_9bb90eba_334174cuda3std3__45__cpo4cendE:
	.zero		1
	.type		_ZN40_INTERNAL_14724ccf_4_k_cu_9bb90eba_334174cuda3std6ranges3__45__cpo4swapE,@object
	.size		_ZN40_INTERNAL_14724ccf_4_k_cu_9bb90eba_334174cuda3std6ranges3__45__cpo4swapE,(.L_10 - _ZN40_INTERNAL_14724ccf_4_k_cu_9bb90eba_334174cuda3std6ranges3__45__cpo4swapE)
_ZN40_INTERNAL_14724ccf_4_k_cu_9bb90eba_334174cuda3std6ranges3__45__cpo4swapE:
	.zero		1
.L_10:


//--------------------- .nv.constant0._ZN7cutlass13device_kernelINS_4gemm6kernel13GemmUniversalIN4cute5tupleIJiiiiEEENS1_10collective13CollectiveMmaINS1_35MainloopSm100TmaUmmaWarpSpecializedILi12ELi2ELi4ENS5_IJNS4_1CILi1EEESB_SB_EEEEENS5_IJNSA_ILi128EEESE_NSA_ILi32EEEEEENS_10bfloat16_tENS5_IJlSB_lEEESH_SI_NS4_8TiledMMAINS4_8MMA_AtomIJNS4_20SM100_MMA_F16BF16_SSISH_SH_fLi128ELi128ELNS4_4UMMA5MajorE0ELSN_0ELNSM_7ScaleInE0ELSO_0EEEEEENS4_6LayoutISC_NS5_IJNSA_ILi0EEESS_SS_EEEEENS5_IJNS4_10UnderscoreESV_SV_EEEEENS4_13SM90_TMA_LOADENS4_14ComposedLayoutINS4_7SwizzleILi2ELi4ELi3EEENS4_18smem_ptr_flag_bitsILi16EEENSR_INS5_IJNSA_ILi8EEESF_EEENS5_IJSF_SB_EEEEEEEvNS4_8identityESY_S18_vS19_EENS_8epilogue10collective18CollectiveEpilogueINS1B_23Sm100TmaWarpSpecializedILi4ELi2ELi32ELb1ELb0EEEJSG_NS5_IJNSR_ISE_SB_EENSR_ISF_SB_EEEEESH_SI_SH_SI_NS1B_6fusion15FusionCallbacksIS1F_NS1J_17LinearCombinationISH_fSH_fLNS_15FloatRoundStyleE2EEESG_S1I_JEEENS4_5SM1004TMEM4LOAD26SM100_TMEM_LOAD_32dp32b32xESY_S18_NS4_39AutoVectorizingCopyWithAssumedAlignmentILi128EEENS4_14SM90_TMA_STOREES18_S1U_S1U_EEEvvEEEEvNT_6ParamsE --------------------------
	.section	.nv.constant0._ZN7cutlass13device_kernelINS_4gemm6kernel13GemmUniversalIN4cute5tupleIJiiiiEEENS1_10collective13CollectiveMmaINS1_35MainloopSm100TmaUmmaWarpSpecializedILi12ELi2ELi4ENS5_IJNS4_1CILi1EEESB_SB_EEEEENS5_IJNSA_ILi128EEESE_NSA_ILi32EEEEEENS_10bfloat16_tENS5_IJlSB_lEEESH_SI_NS4_8TiledMMAINS4_8MMA_AtomIJNS4_20SM100_MMA_F16BF16_SSISH_SH_fLi128ELi128ELNS4_4UMMA5MajorE0ELSN_0ELNSM_7ScaleInE0ELSO_0EEEEEENS4_6LayoutISC_NS5_IJNSA_ILi0EEESS_SS_EEEEENS5_IJNS4_10UnderscoreESV_SV_EEEEENS4_13SM90_TMA_LOADENS4_14ComposedLayoutINS4_7SwizzleILi2ELi4ELi3EEENS4_18smem_ptr_flag_bitsILi16EEENSR_INS5_IJNSA_ILi8EEESF_EEENS5_IJSF_SB_EEEEEEEvNS4_8identityESY_S18_vS19_EENS_8epilogue10collective18CollectiveEpilogueINS1B_23Sm100TmaWarpSpecializedILi4ELi2ELi32ELb1ELb0EEEJSG_NS5_IJNSR_ISE_SB_EENSR_ISF_SB_EEEEESH_SI_SH_SI_NS1B_6fusion15FusionCallbacksIS1F_NS1J_17LinearCombinationISH_fSH_fLNS_15FloatRoundStyleE2EEESG_S1I_JEEENS4_5SM1004TMEM4LOAD26SM100_TMEM_LOAD_32dp32b32xESY_S18_NS4_39AutoVectorizingCopyWithAssumedAlignmentILi128EEENS4_14SM90_TMA_STOREES18_S1U_S1U_EEEvvEEEEvNT_6ParamsE,"a",@progbits
	.sectionflags	@""
	.align	4
.nv.constant0._ZN7cutlass13device_kernelINS_4gemm6kernel13GemmUniversalIN4cute5tupleIJiiiiEEENS1_10collective13CollectiveMmaINS1_35MainloopSm100TmaUmmaWarpSpecializedILi12ELi2ELi4ENS5_IJNS4_1CILi1EEESB_SB_EEEEENS5_IJNSA_ILi128EEESE_NSA_ILi32EEEEEENS_10bfloat16_tENS5_IJlSB_lEEESH_SI_NS4_8TiledMMAINS4_8MMA_AtomIJNS4_20SM100_MMA_F16BF16_SSISH_SH_fLi128ELi128ELNS4_4UMMA5MajorE0ELSN_0ELNSM_7ScaleInE0ELSO_0EEEEEENS4_6LayoutISC_NS5_IJNSA_ILi0EEESS_SS_EEEEENS5_IJNS4_10UnderscoreESV_SV_EEEEENS4_13SM90_TMA_LOADENS4_14ComposedLayoutINS4_7SwizzleILi2ELi4ELi3EEENS4_18smem_ptr_flag_bitsILi16EEENSR_INS5_IJNSA_ILi8EEESF_EEENS5_IJSF_SB_EEEEEEEvNS4_8identityESY_S18_vS19_EENS_8epilogue10collective18CollectiveEpilogueINS1B_23Sm100TmaWarpSpecializedILi4ELi2ELi32ELb1ELb0EEEJSG_NS5_IJNSR_ISE_SB_EENSR_ISF_SB_EEEEESH_SI_SH_SI_NS1B_6fusion15FusionCallbacksIS1F_NS1J_17LinearCombinationISH_fSH_fLNS_15FloatRoundStyleE2EEESG_S1I_JEEENS4_5SM1004TMEM4LOAD26SM100_TMEM_LOAD_32dp32b32xESY_S18_NS4_39AutoVectorizingCopyWithAssumedAlignmentILi128EEENS4_14SM90_TMA_STOREES18_S1U_S1U_EEEvvEEEEvNT_6ParamsE:
	.zero		2944


//--------------------- SYMBOLS --------------------------

	.type		.nv.reservedSmem.offset0,@object
	.size		.nv.reservedSmem.offset0,0x4
	.type		.nv.reservedSmem.cap,@object
	.size		.nv.reservedSmem.cap,0x4
	.type		__assertfail,@function
